//
// Generated by NVIDIA NVVM Compiler
//
// Compiler Build ID: CL-36424714
// Cuda compilation tools, release 13.0, V13.0.88
// Based on NVVM 20.0.0
//

.version 9.0
.target sm_100
.address_size 64

	// .globl	_Z18elementwise_kernelI5AddOpEvPKfS2_PfiT_
.extern .func  (.param .b32 func_retval0) vprintf
(
	.param .b64 vprintf_param_0,
	.param .b64 vprintf_param_1
)
;
// _ZZ16transpose_sharedPKfPfiiE4tile has been demoted
.extern .shared .align 16 .b8 sdata[];
.global .align 1 .b8 $str[21] = {37, 46, 50, 102, 32, 37, 46, 50, 102, 32, 37, 46, 50, 102, 32, 37, 46, 50, 102, 10};

.visible .entry _Z18elementwise_kernelI5AddOpEvPKfS2_PfiT_(
	.param .u64 .ptr .align 1 _Z18elementwise_kernelI5AddOpEvPKfS2_PfiT__param_0,
	.param .u64 .ptr .align 1 _Z18elementwise_kernelI5AddOpEvPKfS2_PfiT__param_1,
	.param .u64 .ptr .align 1 _Z18elementwise_kernelI5AddOpEvPKfS2_PfiT__param_2,
	.param .u32 _Z18elementwise_kernelI5AddOpEvPKfS2_PfiT__param_3,
	.param .align 1 .b8 _Z18elementwise_kernelI5AddOpEvPKfS2_PfiT__param_4[1]
)
{
	.reg .pred 	%p<2>;
	.reg .b32 	%r<6>;
	.reg .b32 	%f<4>;
	.reg .b64 	%rd<11>;

	ld.param.u64 	%rd1, [_Z18elementwise_kernelI5AddOpEvPKfS2_PfiT__param_0];
	ld.param.u64 	%rd2, [_Z18elementwise_kernelI5AddOpEvPKfS2_PfiT__param_1];
	ld.param.u64 	%rd3, [_Z18elementwise_kernelI5AddOpEvPKfS2_PfiT__param_2];
	ld.param.u32 	%r2, [_Z18elementwise_kernelI5AddOpEvPKfS2_PfiT__param_3];
	mov.u32 	%r3, %tid.x;
	mov.u32 	%r4, %ctaid.x;
	mov.u32 	%r5, %ntid.x;
	mad.lo.s32 	%r1, %r4, %r5, %r3;
	setp.ge.s32 	%p1, %r1, %r2;
	@%p1 bra 	$L__BB0_2;
	cvta.to.global.u64 	%rd4, %rd1;
	cvta.to.global.u64 	%rd5, %rd2;
	cvta.to.global.u64 	%rd6, %rd3;
	mul.wide.s32 	%rd7, %r1, 4;
	add.s64 	%rd8, %rd4, %rd7;
	ld.global.f32 	%f1, [%rd8];
	add.s64 	%rd9, %rd5, %rd7;
	ld.global.f32 	%f2, [%rd9];
	add.f32 	%f3, %f1, %f2;
	add.s64 	%rd10, %rd6, %rd7;
	st.global.f32 	[%rd10], %f3;
$L__BB0_2:
	ret;

}
	// .globl	_Z28elementwise_broadcast_kernelI5AddOpEvPKfS2_PfiiiT_
.visible .entry _Z28elementwise_broadcast_kernelI5AddOpEvPKfS2_PfiiiT_(
	.param .u64 .ptr .align 1 _Z28elementwise_broadcast_kernelI5AddOpEvPKfS2_PfiiiT__param_0,
	.param .u64 .ptr .align 1 _Z28elementwise_broadcast_kernelI5AddOpEvPKfS2_PfiiiT__param_1,
	.param .u64 .ptr .align 1 _Z28elementwise_broadcast_kernelI5AddOpEvPKfS2_PfiiiT__param_2,
	.param .u32 _Z28elementwise_broadcast_kernelI5AddOpEvPKfS2_PfiiiT__param_3,
	.param .u32 _Z28elementwise_broadcast_kernelI5AddOpEvPKfS2_PfiiiT__param_4,
	.param .u32 _Z28elementwise_broadcast_kernelI5AddOpEvPKfS2_PfiiiT__param_5,
	.param .align 1 .b8 _Z28elementwise_broadcast_kernelI5AddOpEvPKfS2_PfiiiT__param_6[1]
)
{
	.reg .pred 	%p<5>;
	.reg .b32 	%r<10>;
	.reg .b32 	%f<9>;
	.reg .b64 	%rd<14>;

	ld.param.u64 	%rd2, [_Z28elementwise_broadcast_kernelI5AddOpEvPKfS2_PfiiiT__param_0];
	ld.param.u64 	%rd4, [_Z28elementwise_broadcast_kernelI5AddOpEvPKfS2_PfiiiT__param_1];
	ld.param.u64 	%rd3, [_Z28elementwise_broadcast_kernelI5AddOpEvPKfS2_PfiiiT__param_2];
	ld.param.u32 	%r4, [_Z28elementwise_broadcast_kernelI5AddOpEvPKfS2_PfiiiT__param_3];
	ld.param.u32 	%r2, [_Z28elementwise_broadcast_kernelI5AddOpEvPKfS2_PfiiiT__param_4];
	ld.param.u32 	%r3, [_Z28elementwise_broadcast_kernelI5AddOpEvPKfS2_PfiiiT__param_5];
	cvta.to.global.u64 	%rd1, %rd4;
	mov.u32 	%r5, %tid.x;
	mov.u32 	%r6, %ctaid.x;
	mov.u32 	%r7, %ntid.x;
	mad.lo.s32 	%r1, %r6, %r7, %r5;
	setp.ge.s32 	%p1, %r1, %r4;
	@%p1 bra 	$L__BB1_8;
	mov.f32 	%f8, 0f00000000;
	setp.eq.s32 	%p2, %r3, -1;
	@%p2 bra 	$L__BB1_6;
	setp.eq.s32 	%p3, %r3, 1;
	@%p3 bra 	$L__BB1_5;
	setp.ne.s32 	%p4, %r3, 0;
	@%p4 bra 	$L__BB1_7;
	rem.s32 	%r9, %r1, %r2;
	mul.wide.s32 	%rd7, %r9, 4;
	add.s64 	%rd8, %rd1, %rd7;
	ld.global.f32 	%f8, [%rd8];
	bra.uni 	$L__BB1_7;
$L__BB1_5:
	div.s32 	%r8, %r1, %r2;
	mul.wide.s32 	%rd5, %r8, 4;
	add.s64 	%rd6, %rd1, %rd5;
	ld.global.f32 	%f8, [%rd6];
	bra.uni 	$L__BB1_7;
$L__BB1_6:
	ld.global.f32 	%f8, [%rd1];
$L__BB1_7:
	cvta.to.global.u64 	%rd9, %rd2;
	mul.wide.s32 	%rd10, %r1, 4;
	add.s64 	%rd11, %rd9, %rd10;
	ld.global.f32 	%f6, [%rd11];
	add.f32 	%f7, %f8, %f6;
	cvta.to.global.u64 	%rd12, %rd3;
	add.s64 	%rd13, %rd12, %rd10;
	st.global.f32 	[%rd13], %f7;
$L__BB1_8:
	ret;

}
	// .globl	_Z18elementwise_kernelI5MulOpEvPKfS2_PfiT_
.visible .entry _Z18elementwise_kernelI5MulOpEvPKfS2_PfiT_(
	.param .u64 .ptr .align 1 _Z18elementwise_kernelI5MulOpEvPKfS2_PfiT__param_0,
	.param .u64 .ptr .align 1 _Z18elementwise_kernelI5MulOpEvPKfS2_PfiT__param_1,
	.param .u64 .ptr .align 1 _Z18elementwise_kernelI5MulOpEvPKfS2_PfiT__param_2,
	.param .u32 _Z18elementwise_kernelI5MulOpEvPKfS2_PfiT__param_3,
	.param .align 1 .b8 _Z18elementwise_kernelI5MulOpEvPKfS2_PfiT__param_4[1]
)
{
	.reg .pred 	%p<2>;
	.reg .b32 	%r<6>;
	.reg .b32 	%f<4>;
	.reg .b64 	%rd<11>;

	ld.param.u64 	%rd1, [_Z18elementwise_kernelI5MulOpEvPKfS2_PfiT__param_0];
	ld.param.u64 	%rd2, [_Z18elementwise_kernelI5MulOpEvPKfS2_PfiT__param_1];
	ld.param.u64 	%rd3, [_Z18elementwise_kernelI5MulOpEvPKfS2_PfiT__param_2];
	ld.param.u32 	%r2, [_Z18elementwise_kernelI5MulOpEvPKfS2_PfiT__param_3];
	mov.u32 	%r3, %tid.x;
	mov.u32 	%r4, %ctaid.x;
	mov.u32 	%r5, %ntid.x;
	mad.lo.s32 	%r1, %r4, %r5, %r3;
	setp.ge.s32 	%p1, %r1, %r2;
	@%p1 bra 	$L__BB2_2;
	cvta.to.global.u64 	%rd4, %rd1;
	cvta.to.global.u64 	%rd5, %rd2;
	cvta.to.global.u64 	%rd6, %rd3;
	mul.wide.s32 	%rd7, %r1, 4;
	add.s64 	%rd8, %rd4, %rd7;
	ld.global.f32 	%f1, [%rd8];
	add.s64 	%rd9, %rd5, %rd7;
	ld.global.f32 	%f2, [%rd9];
	mul.f32 	%f3, %f1, %f2;
	add.s64 	%rd10, %rd6, %rd7;
	st.global.f32 	[%rd10], %f3;
$L__BB2_2:
	ret;

}
	// .globl	_Z28elementwise_broadcast_kernelI5MulOpEvPKfS2_PfiiiT_
.visible .entry _Z28elementwise_broadcast_kernelI5MulOpEvPKfS2_PfiiiT_(
	.param .u64 .ptr .align 1 _Z28elementwise_broadcast_kernelI5MulOpEvPKfS2_PfiiiT__param_0,
	.param .u64 .ptr .align 1 _Z28elementwise_broadcast_kernelI5MulOpEvPKfS2_PfiiiT__param_1,
	.param .u64 .ptr .align 1 _Z28elementwise_broadcast_kernelI5MulOpEvPKfS2_PfiiiT__param_2,
	.param .u32 _Z28elementwise_broadcast_kernelI5MulOpEvPKfS2_PfiiiT__param_3,
	.param .u32 _Z28elementwise_broadcast_kernelI5MulOpEvPKfS2_PfiiiT__param_4,
	.param .u32 _Z28elementwise_broadcast_kernelI5MulOpEvPKfS2_PfiiiT__param_5,
	.param .align 1 .b8 _Z28elementwise_broadcast_kernelI5MulOpEvPKfS2_PfiiiT__param_6[1]
)
{
	.reg .pred 	%p<5>;
	.reg .b32 	%r<10>;
	.reg .b32 	%f<9>;
	.reg .b64 	%rd<14>;

	ld.param.u64 	%rd2, [_Z28elementwise_broadcast_kernelI5MulOpEvPKfS2_PfiiiT__param_0];
	ld.param.u64 	%rd4, [_Z28elementwise_broadcast_kernelI5MulOpEvPKfS2_PfiiiT__param_1];
	ld.param.u64 	%rd3, [_Z28elementwise_broadcast_kernelI5MulOpEvPKfS2_PfiiiT__param_2];
	ld.param.u32 	%r4, [_Z28elementwise_broadcast_kernelI5MulOpEvPKfS2_PfiiiT__param_3];
	ld.param.u32 	%r2, [_Z28elementwise_broadcast_kernelI5MulOpEvPKfS2_PfiiiT__param_4];
	ld.param.u32 	%r3, [_Z28elementwise_broadcast_kernelI5MulOpEvPKfS2_PfiiiT__param_5];
	cvta.to.global.u64 	%rd1, %rd4;
	mov.u32 	%r5, %tid.x;
	mov.u32 	%r6, %ctaid.x;
	mov.u32 	%r7, %ntid.x;
	mad.lo.s32 	%r1, %r6, %r7, %r5;
	setp.ge.s32 	%p1, %r1, %r4;
	@%p1 bra 	$L__BB3_8;
	mov.f32 	%f8, 0f00000000;
	setp.eq.s32 	%p2, %r3, -1;
	@%p2 bra 	$L__BB3_6;
	setp.eq.s32 	%p3, %r3, 1;
	@%p3 bra 	$L__BB3_5;
	setp.ne.s32 	%p4, %r3, 0;
	@%p4 bra 	$L__BB3_7;
	rem.s32 	%r9, %r1, %r2;
	mul.wide.s32 	%rd7, %r9, 4;
	add.s64 	%rd8, %rd1, %rd7;
	ld.global.f32 	%f8, [%rd8];
	bra.uni 	$L__BB3_7;
$L__BB3_5:
	div.s32 	%r8, %r1, %r2;
	mul.wide.s32 	%rd5, %r8, 4;
	add.s64 	%rd6, %rd1, %rd5;
	ld.global.f32 	%f8, [%rd6];
	bra.uni 	$L__BB3_7;
$L__BB3_6:
	ld.global.f32 	%f8, [%rd1];
$L__BB3_7:
	cvta.to.global.u64 	%rd9, %rd2;
	mul.wide.s32 	%rd10, %r1, 4;
	add.s64 	%rd11, %rd9, %rd10;
	ld.global.f32 	%f6, [%rd11];
	mul.f32 	%f7, %f8, %f6;
	cvta.to.global.u64 	%rd12, %rd3;
	add.s64 	%rd13, %rd12, %rd10;
	st.global.f32 	[%rd13], %f7;
$L__BB3_8:
	ret;

}
	// .globl	_Z24unary_elementwise_kernelI6ReluOpEvPKfPfiT_
.visible .entry _Z24unary_elementwise_kernelI6ReluOpEvPKfPfiT_(
	.param .u64 .ptr .align 1 _Z24unary_elementwise_kernelI6ReluOpEvPKfPfiT__param_0,
	.param .u64 .ptr .align 1 _Z24unary_elementwise_kernelI6ReluOpEvPKfPfiT__param_1,
	.param .u32 _Z24unary_elementwise_kernelI6ReluOpEvPKfPfiT__param_2,
	.param .align 1 .b8 _Z24unary_elementwise_kernelI6ReluOpEvPKfPfiT__param_3[1]
)
{
	.reg .pred 	%p<2>;
	.reg .b32 	%r<6>;
	.reg .b32 	%f<3>;
	.reg .b64 	%rd<8>;

	ld.param.u64 	%rd1, [_Z24unary_elementwise_kernelI6ReluOpEvPKfPfiT__param_0];
	ld.param.u64 	%rd2, [_Z24unary_elementwise_kernelI6ReluOpEvPKfPfiT__param_1];
	ld.param.u32 	%r2, [_Z24unary_elementwise_kernelI6ReluOpEvPKfPfiT__param_2];
	mov.u32 	%r3, %tid.x;
	mov.u32 	%r4, %ctaid.x;
	mov.u32 	%r5, %ntid.x;
	mad.lo.s32 	%r1, %r4, %r5, %r3;
	setp.ge.s32 	%p1, %r1, %r2;
	@%p1 bra 	$L__BB4_2;
	cvta.to.global.u64 	%rd3, %rd1;
	cvta.to.global.u64 	%rd4, %rd2;
	mul.wide.s32 	%rd5, %r1, 4;
	add.s64 	%rd6, %rd3, %rd5;
	ld.global.f32 	%f1, [%rd6];
	max.f32 	%f2, %f1, 0f00000000;
	add.s64 	%rd7, %rd4, %rd5;
	st.global.f32 	[%rd7], %f2;
$L__BB4_2:
	ret;

}
	// .globl	_Z24unary_elementwise_kernelI10ReluGradOpEvPKfPfiT_
.visible .entry _Z24unary_elementwise_kernelI10ReluGradOpEvPKfPfiT_(
	.param .u64 .ptr .align 1 _Z24unary_elementwise_kernelI10ReluGradOpEvPKfPfiT__param_0,
	.param .u64 .ptr .align 1 _Z24unary_elementwise_kernelI10ReluGradOpEvPKfPfiT__param_1,
	.param .u32 _Z24unary_elementwise_kernelI10ReluGradOpEvPKfPfiT__param_2,
	.param .align 1 .b8 _Z24unary_elementwise_kernelI10ReluGradOpEvPKfPfiT__param_3[1]
)
{
	.reg .pred 	%p<3>;
	.reg .b32 	%r<6>;
	.reg .b32 	%f<3>;
	.reg .b64 	%rd<8>;

	ld.param.u64 	%rd1, [_Z24unary_elementwise_kernelI10ReluGradOpEvPKfPfiT__param_0];
	ld.param.u64 	%rd2, [_Z24unary_elementwise_kernelI10ReluGradOpEvPKfPfiT__param_1];
	ld.param.u32 	%r2, [_Z24unary_elementwise_kernelI10ReluGradOpEvPKfPfiT__param_2];
	mov.u32 	%r3, %tid.x;
	mov.u32 	%r4, %ctaid.x;
	mov.u32 	%r5, %ntid.x;
	mad.lo.s32 	%r1, %r4, %r5, %r3;
	setp.ge.s32 	%p1, %r1, %r2;
	@%p1 bra 	$L__BB5_2;
	cvta.to.global.u64 	%rd3, %rd1;
	cvta.to.global.u64 	%rd4, %rd2;
	mul.wide.s32 	%rd5, %r1, 4;
	add.s64 	%rd6, %rd3, %rd5;
	ld.global.f32 	%f1, [%rd6];
	setp.gt.f32 	%p2, %f1, 0f00000000;
	selp.f32 	%f2, 0f3F800000, 0f00000000, %p2;
	add.s64 	%rd7, %rd4, %rd5;
	st.global.f32 	[%rd7], %f2;
$L__BB5_2:
	ret;

}
	// .globl	_Z24unary_elementwise_kernelI5LogOpEvPKfPfiT_
.visible .entry _Z24unary_elementwise_kernelI5LogOpEvPKfPfiT_(
	.param .u64 .ptr .align 1 _Z24unary_elementwise_kernelI5LogOpEvPKfPfiT__param_0,
	.param .u64 .ptr .align 1 _Z24unary_elementwise_kernelI5LogOpEvPKfPfiT__param_1,
	.param .u32 _Z24unary_elementwise_kernelI5LogOpEvPKfPfiT__param_2,
	.param .align 1 .b8 _Z24unary_elementwise_kernelI5LogOpEvPKfPfiT__param_3[1]
)
{
	.reg .pred 	%p<5>;
	.reg .b32 	%r<10>;
	.reg .b32 	%f<23>;
	.reg .b64 	%rd<8>;

	ld.param.u64 	%rd1, [_Z24unary_elementwise_kernelI5LogOpEvPKfPfiT__param_0];
	ld.param.u64 	%rd2, [_Z24unary_elementwise_kernelI5LogOpEvPKfPfiT__param_1];
	ld.param.u32 	%r2, [_Z24unary_elementwise_kernelI5LogOpEvPKfPfiT__param_2];
	mov.u32 	%r3, %tid.x;
	mov.u32 	%r4, %ctaid.x;
	mov.u32 	%r5, %ntid.x;
	mad.lo.s32 	%r1, %r4, %r5, %r3;
	setp.ge.s32 	%p1, %r1, %r2;
	@%p1 bra 	$L__BB6_2;
	cvta.to.global.u64 	%rd3, %rd1;
	cvta.to.global.u64 	%rd4, %rd2;
	mul.wide.s32 	%rd5, %r1, 4;
	add.s64 	%rd6, %rd3, %rd5;
	ld.global.f32 	%f1, [%rd6];
	setp.lt.f32 	%p2, %f1, 0f00800000;
	mul.f32 	%f2, %f1, 0f4B000000;
	selp.f32 	%f3, %f2, %f1, %p2;
	selp.f32 	%f4, 0fC1B80000, 0f00000000, %p2;
	mov.b32 	%r6, %f3;
	add.s32 	%r7, %r6, -1059760811;
	and.b32  	%r8, %r7, -8388608;
	sub.s32 	%r9, %r6, %r8;
	mov.b32 	%f5, %r9;
	cvt.rn.f32.s32 	%f6, %r8;
	fma.rn.f32 	%f7, %f6, 0f34000000, %f4;
	add.f32 	%f8, %f5, 0fBF800000;
	fma.rn.f32 	%f9, %f8, 0fBE055027, 0f3E1039F6;
	fma.rn.f32 	%f10, %f9, %f8, 0fBDF8CDCC;
	fma.rn.f32 	%f11, %f10, %f8, 0f3E0F2955;
	fma.rn.f32 	%f12, %f11, %f8, 0fBE2AD8B9;
	fma.rn.f32 	%f13, %f12, %f8, 0f3E4CED0B;
	fma.rn.f32 	%f14, %f13, %f8, 0fBE7FFF22;
	fma.rn.f32 	%f15, %f14, %f8, 0f3EAAAA78;
	fma.rn.f32 	%f16, %f15, %f8, 0fBF000000;
	mul.f32 	%f17, %f8, %f16;
	fma.rn.f32 	%f18, %f17, %f8, %f8;
	fma.rn.f32 	%f19, %f7, 0f3F317218, %f18;
	setp.gt.u32 	%p3, %r6, 2139095039;
	fma.rn.f32 	%f20, %f3, 0f7F800000, 0f7F800000;
	selp.f32 	%f21, %f20, %f19, %p3;
	setp.eq.f32 	%p4, %f3, 0f00000000;
	selp.f32 	%f22, 0fFF800000, %f21, %p4;
	add.s64 	%rd7, %rd4, %rd5;
	st.global.f32 	[%rd7], %f22;
$L__BB6_2:
	ret;

}
	// .globl	_Z24unary_elementwise_kernelI9LogGradOpEvPKfPfiT_
.visible .entry _Z24unary_elementwise_kernelI9LogGradOpEvPKfPfiT_(
	.param .u64 .ptr .align 1 _Z24unary_elementwise_kernelI9LogGradOpEvPKfPfiT__param_0,
	.param .u64 .ptr .align 1 _Z24unary_elementwise_kernelI9LogGradOpEvPKfPfiT__param_1,
	.param .u32 _Z24unary_elementwise_kernelI9LogGradOpEvPKfPfiT__param_2,
	.param .align 1 .b8 _Z24unary_elementwise_kernelI9LogGradOpEvPKfPfiT__param_3[1]
)
{
	.reg .pred 	%p<2>;
	.reg .b32 	%r<6>;
	.reg .b32 	%f<3>;
	.reg .b64 	%rd<8>;

	ld.param.u64 	%rd1, [_Z24unary_elementwise_kernelI9LogGradOpEvPKfPfiT__param_0];
	ld.param.u64 	%rd2, [_Z24unary_elementwise_kernelI9LogGradOpEvPKfPfiT__param_1];
	ld.param.u32 	%r2, [_Z24unary_elementwise_kernelI9LogGradOpEvPKfPfiT__param_2];
	mov.u32 	%r3, %tid.x;
	mov.u32 	%r4, %ctaid.x;
	mov.u32 	%r5, %ntid.x;
	mad.lo.s32 	%r1, %r4, %r5, %r3;
	setp.ge.s32 	%p1, %r1, %r2;
	@%p1 bra 	$L__BB7_2;
	cvta.to.global.u64 	%rd3, %rd1;
	cvta.to.global.u64 	%rd4, %rd2;
	mul.wide.s32 	%rd5, %r1, 4;
	add.s64 	%rd6, %rd3, %rd5;
	ld.global.f32 	%f1, [%rd6];
	rcp.rn.f32 	%f2, %f1;
	add.s64 	%rd7, %rd4, %rd5;
	st.global.f32 	[%rd7], %f2;
$L__BB7_2:
	ret;

}
	// .globl	_Z24unary_elementwise_kernelI6TanhOpEvPKfPfiT_
.visible .entry _Z24unary_elementwise_kernelI6TanhOpEvPKfPfiT_(
	.param .u64 .ptr .align 1 _Z24unary_elementwise_kernelI6TanhOpEvPKfPfiT__param_0,
	.param .u64 .ptr .align 1 _Z24unary_elementwise_kernelI6TanhOpEvPKfPfiT__param_1,
	.param .u32 _Z24unary_elementwise_kernelI6TanhOpEvPKfPfiT__param_2,
	.param .align 1 .b8 _Z24unary_elementwise_kernelI6TanhOpEvPKfPfiT__param_3[1]
)
{
	.reg .pred 	%p<4>;
	.reg .b32 	%r<6>;
	.reg .b32 	%f<17>;
	.reg .b64 	%rd<8>;

	ld.param.u64 	%rd1, [_Z24unary_elementwise_kernelI6TanhOpEvPKfPfiT__param_0];
	ld.param.u64 	%rd2, [_Z24unary_elementwise_kernelI6TanhOpEvPKfPfiT__param_1];
	ld.param.u32 	%r2, [_Z24unary_elementwise_kernelI6TanhOpEvPKfPfiT__param_2];
	mov.u32 	%r3, %tid.x;
	mov.u32 	%r4, %ctaid.x;
	mov.u32 	%r5, %ntid.x;
	mad.lo.s32 	%r1, %r4, %r5, %r3;
	setp.ge.s32 	%p1, %r1, %r2;
	@%p1 bra 	$L__BB8_2;
	cvta.to.global.u64 	%rd3, %rd1;
	cvta.to.global.u64 	%rd4, %rd2;
	mul.wide.s32 	%rd5, %r1, 4;
	add.s64 	%rd6, %rd3, %rd5;
	ld.global.f32 	%f1, [%rd6];
	abs.f32 	%f2, %f1;
	mul.f32 	%f3, %f2, 0f4038AA3B;
	ex2.approx.ftz.f32 	%f4, %f3;
	add.f32 	%f5, %f4, 0f3F800000;
	rcp.approx.ftz.f32 	%f6, %f5;
	fma.rn.f32 	%f7, %f6, 0fC0000000, 0f3F800000;
	setp.ge.f32 	%p2, %f2, 0f41102CB4;
	selp.f32 	%f8, 0f3F800000, %f7, %p2;
	copysign.f32 	%f9, %f1, %f8;
	mul.f32 	%f10, %f1, %f1;
	fma.rn.f32 	%f11, %f10, 0f3C80F082, 0fBD563CAE;
	fma.rn.f32 	%f12, %f11, %f10, 0f3E085941;
	fma.rn.f32 	%f13, %f12, %f10, 0fBEAAA9ED;
	fma.rn.f32 	%f14, %f13, %f10, 0f00000000;
	fma.rn.f32 	%f15, %f14, %f1, %f1;
	setp.ge.f32 	%p3, %f2, 0f3F19999A;
	selp.f32 	%f16, %f9, %f15, %p3;
	add.s64 	%rd7, %rd4, %rd5;
	st.global.f32 	[%rd7], %f16;
$L__BB8_2:
	ret;

}
	// .globl	_Z24unary_elementwise_kernelI10TanhGradOpEvPKfPfiT_
.visible .entry _Z24unary_elementwise_kernelI10TanhGradOpEvPKfPfiT_(
	.param .u64 .ptr .align 1 _Z24unary_elementwise_kernelI10TanhGradOpEvPKfPfiT__param_0,
	.param .u64 .ptr .align 1 _Z24unary_elementwise_kernelI10TanhGradOpEvPKfPfiT__param_1,
	.param .u32 _Z24unary_elementwise_kernelI10TanhGradOpEvPKfPfiT__param_2,
	.param .align 1 .b8 _Z24unary_elementwise_kernelI10TanhGradOpEvPKfPfiT__param_3[1]
)
{
	.reg .pred 	%p<2>;
	.reg .b32 	%r<6>;
	.reg .b32 	%f<5>;
	.reg .b64 	%rd<8>;

	ld.param.u64 	%rd1, [_Z24unary_elementwise_kernelI10TanhGradOpEvPKfPfiT__param_0];
	ld.param.u64 	%rd2, [_Z24unary_elementwise_kernelI10TanhGradOpEvPKfPfiT__param_1];
	ld.param.u32 	%r2, [_Z24unary_elementwise_kernelI10TanhGradOpEvPKfPfiT__param_2];
	mov.u32 	%r3, %tid.x;
	mov.u32 	%r4, %ctaid.x;
	mov.u32 	%r5, %ntid.x;
	mad.lo.s32 	%r1, %r4, %r5, %r3;
	setp.ge.s32 	%p1, %r1, %r2;
	@%p1 bra 	$L__BB9_2;
	cvta.to.global.u64 	%rd3, %rd1;
	cvta.to.global.u64 	%rd4, %rd2;
	mul.wide.s32 	%rd5, %r1, 4;
	add.s64 	%rd6, %rd3, %rd5;
	ld.global.f32 	%f1, [%rd6];
	mul.f32 	%f2, %f1, %f1;
	mov.f32 	%f3, 0f3F800000;
	sub.f32 	%f4, %f3, %f2;
	add.s64 	%rd7, %rd4, %rd5;
	st.global.f32 	[%rd7], %f4;
$L__BB9_2:
	ret;

}
	// .globl	_Z24unary_elementwise_kernelI9SigmoidOpEvPKfPfiT_
.visible .entry _Z24unary_elementwise_kernelI9SigmoidOpEvPKfPfiT_(
	.param .u64 .ptr .align 1 _Z24unary_elementwise_kernelI9SigmoidOpEvPKfPfiT__param_0,
	.param .u64 .ptr .align 1 _Z24unary_elementwise_kernelI9SigmoidOpEvPKfPfiT__param_1,
	.param .u32 _Z24unary_elementwise_kernelI9SigmoidOpEvPKfPfiT__param_2,
	.param .align 1 .b8 _Z24unary_elementwise_kernelI9SigmoidOpEvPKfPfiT__param_3[1]
)
{
	.reg .pred 	%p<2>;
	.reg .b32 	%r<8>;
	.reg .b32 	%f<15>;
	.reg .b64 	%rd<8>;

	ld.param.u64 	%rd1, [_Z24unary_elementwise_kernelI9SigmoidOpEvPKfPfiT__param_0];
	ld.param.u64 	%rd2, [_Z24unary_elementwise_kernelI9SigmoidOpEvPKfPfiT__param_1];
	ld.param.u32 	%r2, [_Z24unary_elementwise_kernelI9SigmoidOpEvPKfPfiT__param_2];
	mov.u32 	%r3, %tid.x;
	mov.u32 	%r4, %ctaid.x;
	mov.u32 	%r5, %ntid.x;
	mad.lo.s32 	%r1, %r4, %r5, %r3;
	setp.ge.s32 	%p1, %r1, %r2;
	@%p1 bra 	$L__BB10_2;
	cvta.to.global.u64 	%rd3, %rd1;
	cvta.to.global.u64 	%rd4, %rd2;
	mul.wide.s32 	%rd5, %r1, 4;
	add.s64 	%rd6, %rd3, %rd5;
	ld.global.f32 	%f1, [%rd6];
	fma.rn.f32 	%f2, %f1, 0fBBBB989D, 0f3F000000;
	cvt.sat.f32.f32 	%f3, %f2;
	mov.f32 	%f4, 0f4B400001;
	mov.f32 	%f5, 0f437C0000;
	fma.rm.f32 	%f6, %f3, %f5, %f4;
	add.f32 	%f7, %f6, 0fCB40007F;
	neg.f32 	%f8, %f7;
	fma.rn.f32 	%f9, %f1, 0fBFB8AA3B, %f8;
	fma.rn.f32 	%f10, %f1, 0fB2A57060, %f9;
	mov.b32 	%r6, %f6;
	shl.b32 	%r7, %r6, 23;
	mov.b32 	%f11, %r7;
	ex2.approx.ftz.f32 	%f12, %f10;
	fma.rn.f32 	%f13, %f12, %f11, 0f3F800000;
	rcp.rn.f32 	%f14, %f13;
	add.s64 	%rd7, %rd4, %rd5;
	st.global.f32 	[%rd7], %f14;
$L__BB10_2:
	ret;

}
	// .globl	_Z24unary_elementwise_kernelI13SigmoidGradOpEvPKfPfiT_
.visible .entry _Z24unary_elementwise_kernelI13SigmoidGradOpEvPKfPfiT_(
	.param .u64 .ptr .align 1 _Z24unary_elementwise_kernelI13SigmoidGradOpEvPKfPfiT__param_0,
	.param .u64 .ptr .align 1 _Z24unary_elementwise_kernelI13SigmoidGradOpEvPKfPfiT__param_1,
	.param .u32 _Z24unary_elementwise_kernelI13SigmoidGradOpEvPKfPfiT__param_2,
	.param .align 1 .b8 _Z24unary_elementwise_kernelI13SigmoidGradOpEvPKfPfiT__param_3[1]
)
{
	.reg .pred 	%p<2>;
	.reg .b32 	%r<6>;
	.reg .b32 	%f<5>;
	.reg .b64 	%rd<8>;

	ld.param.u64 	%rd1, [_Z24unary_elementwise_kernelI13SigmoidGradOpEvPKfPfiT__param_0];
	ld.param.u64 	%rd2, [_Z24unary_elementwise_kernelI13SigmoidGradOpEvPKfPfiT__param_1];
	ld.param.u32 	%r2, [_Z24unary_elementwise_kernelI13SigmoidGradOpEvPKfPfiT__param_2];
	mov.u32 	%r3, %tid.x;
	mov.u32 	%r4, %ctaid.x;
	mov.u32 	%r5, %ntid.x;
	mad.lo.s32 	%r1, %r4, %r5, %r3;
	setp.ge.s32 	%p1, %r1, %r2;
	@%p1 bra 	$L__BB11_2;
	cvta.to.global.u64 	%rd3, %rd1;
	cvta.to.global.u64 	%rd4, %rd2;
	mul.wide.s32 	%rd5, %r1, 4;
	add.s64 	%rd6, %rd3, %rd5;
	ld.global.f32 	%f1, [%rd6];
	mov.f32 	%f2, 0f3F800000;
	sub.f32 	%f3, %f2, %f1;
	mul.f32 	%f4, %f1, %f3;
	add.s64 	%rd7, %rd4, %rd5;
	st.global.f32 	[%rd7], %f4;
$L__BB11_2:
	ret;

}
	// .globl	_Z24unary_elementwise_kernelI5ExpOpEvPKfPfiT_
.visible .entry _Z24unary_elementwise_kernelI5ExpOpEvPKfPfiT_(
	.param .u64 .ptr .align 1 _Z24unary_elementwise_kernelI5ExpOpEvPKfPfiT__param_0,
	.param .u64 .ptr .align 1 _Z24unary_elementwise_kernelI5ExpOpEvPKfPfiT__param_1,
	.param .u32 _Z24unary_elementwise_kernelI5ExpOpEvPKfPfiT__param_2,
	.param .align 1 .b8 _Z24unary_elementwise_kernelI5ExpOpEvPKfPfiT__param_3[1]
)
{
	.reg .pred 	%p<2>;
	.reg .b32 	%r<8>;
	.reg .b32 	%f<14>;
	.reg .b64 	%rd<8>;

	ld.param.u64 	%rd1, [_Z24unary_elementwise_kernelI5ExpOpEvPKfPfiT__param_0];
	ld.param.u64 	%rd2, [_Z24unary_elementwise_kernelI5ExpOpEvPKfPfiT__param_1];
	ld.param.u32 	%r2, [_Z24unary_elementwise_kernelI5ExpOpEvPKfPfiT__param_2];
	mov.u32 	%r3, %tid.x;
	mov.u32 	%r4, %ctaid.x;
	mov.u32 	%r5, %ntid.x;
	mad.lo.s32 	%r1, %r4, %r5, %r3;
	setp.ge.s32 	%p1, %r1, %r2;
	@%p1 bra 	$L__BB12_2;
	cvta.to.global.u64 	%rd3, %rd1;
	cvta.to.global.u64 	%rd4, %rd2;
	mul.wide.s32 	%rd5, %r1, 4;
	add.s64 	%rd6, %rd3, %rd5;
	ld.global.f32 	%f1, [%rd6];
	fma.rn.f32 	%f2, %f1, 0f3BBB989D, 0f3F000000;
	cvt.sat.f32.f32 	%f3, %f2;
	mov.f32 	%f4, 0f4B400001;
	mov.f32 	%f5, 0f437C0000;
	fma.rm.f32 	%f6, %f3, %f5, %f4;
	add.f32 	%f7, %f6, 0fCB40007F;
	neg.f32 	%f8, %f7;
	fma.rn.f32 	%f9, %f1, 0f3FB8AA3B, %f8;
	fma.rn.f32 	%f10, %f1, 0f32A57060, %f9;
	mov.b32 	%r6, %f6;
	shl.b32 	%r7, %r6, 23;
	mov.b32 	%f11, %r7;
	ex2.approx.ftz.f32 	%f12, %f10;
	mul.f32 	%f13, %f12, %f11;
	add.s64 	%rd7, %rd4, %rd5;
	st.global.f32 	[%rd7], %f13;
$L__BB12_2:
	ret;

}
	// .globl	_Z12power_kernelPKfPffi
.visible .entry _Z12power_kernelPKfPffi(
	.param .u64 .ptr .align 1 _Z12power_kernelPKfPffi_param_0,
	.param .u64 .ptr .align 1 _Z12power_kernelPKfPffi_param_1,
	.param .f32 _Z12power_kernelPKfPffi_param_2,
	.param .u32 _Z12power_kernelPKfPffi_param_3
)
{
	.reg .pred 	%p<23>;
	.reg .b32 	%r<20>;
	.reg .b32 	%f<77>;
	.reg .b64 	%rd<9>;

	ld.param.u64 	%rd1, [_Z12power_kernelPKfPffi_param_0];
	ld.param.u64 	%rd2, [_Z12power_kernelPKfPffi_param_1];
	ld.param.f32 	%f10, [_Z12power_kernelPKfPffi_param_2];
	ld.param.u32 	%r2, [_Z12power_kernelPKfPffi_param_3];
	mov.u32 	%r3, %tid.x;
	mov.u32 	%r4, %ctaid.x;
	mov.u32 	%r5, %ntid.x;
	mad.lo.s32 	%r1, %r4, %r5, %r3;
	setp.ge.s32 	%p1, %r1, %r2;
	mov.f32 	%f76, 0f3F800000;
	@%p1 bra 	$L__BB13_10;
	cvta.to.global.u64 	%rd3, %rd1;
	mul.wide.s32 	%rd4, %r1, 4;
	add.s64 	%rd5, %rd3, %rd4;
	ld.global.f32 	%f1, [%rd5];
	mul.f32 	%f12, %f10, 0f3F000000;
	cvt.rzi.f32.f32 	%f13, %f12;
	add.f32 	%f14, %f13, %f13;
	sub.f32 	%f15, %f10, %f14;
	abs.f32 	%f2, %f15;
	abs.f32 	%f3, %f1;
	setp.lt.f32 	%p2, %f3, 0f00800000;
	mul.f32 	%f16, %f3, 0f4B800000;
	selp.f32 	%f17, %f16, %f3, %p2;
	selp.f32 	%f18, 0fC1C00000, 0f00000000, %p2;
	mov.b32 	%r6, %f17;
	add.s32 	%r7, %r6, -1060439283;
	and.b32  	%r8, %r7, -8388608;
	sub.s32 	%r9, %r6, %r8;
	mov.b32 	%f19, %r9;
	cvt.rn.f32.s32 	%f20, %r8;
	fma.rn.f32 	%f21, %f20, 0f34000000, %f18;
	add.f32 	%f22, %f19, 0fBF800000;
	add.f32 	%f23, %f19, 0f3F800000;
	rcp.approx.ftz.f32 	%f24, %f23;
	add.f32 	%f25, %f22, %f22;
	mul.f32 	%f26, %f25, %f24;
	mul.f32 	%f27, %f26, %f26;
	sub.f32 	%f28, %f22, %f26;
	add.f32 	%f29, %f28, %f28;
	neg.f32 	%f30, %f26;
	fma.rn.f32 	%f31, %f30, %f22, %f29;
	mul.rn.f32 	%f32, %f24, %f31;
	fma.rn.f32 	%f33, %f27, 0f3A2C32E4, 0f3B52E7DB;
	fma.rn.f32 	%f34, %f33, %f27, 0f3C93BB73;
	fma.rn.f32 	%f35, %f34, %f27, 0f3DF6384F;
	mul.rn.f32 	%f36, %f35, %f27;
	fma.rn.f32 	%f37, %f26, 0f3FB8AA3B, %f21;
	sub.f32 	%f38, %f21, %f37;
	fma.rn.f32 	%f39, %f26, 0f3FB8AA3B, %f38;
	fma.rn.f32 	%f40, %f32, 0f3FB8AA3B, %f39;
	fma.rn.f32 	%f41, %f26, 0f32A55E34, %f40;
	mul.f32 	%f42, %f36, 0f40400000;
	fma.rn.f32 	%f43, %f42, %f32, %f41;
	fma.rn.f32 	%f44, %f36, %f26, %f43;
	add.rn.f32 	%f45, %f37, %f44;
	neg.f32 	%f46, %f37;
	add.rn.f32 	%f47, %f45, %f46;
	neg.f32 	%f48, %f47;
	add.rn.f32 	%f49, %f44, %f48;
	mul.rn.f32 	%f50, %f45, %f10;
	neg.f32 	%f51, %f50;
	fma.rn.f32 	%f52, %f45, %f10, %f51;
	fma.rn.f32 	%f53, %f49, %f10, %f52;
	cvt.rni.f32.f32 	%f54, %f50;
	sub.f32 	%f55, %f50, %f54;
	add.f32 	%f56, %f55, %f53;
	fma.rn.f32 	%f57, %f56, 0f391FCB8E, 0f3AAF85ED;
	fma.rn.f32 	%f58, %f57, %f56, 0f3C1D9856;
	fma.rn.f32 	%f59, %f58, %f56, 0f3D6357BB;
	fma.rn.f32 	%f60, %f59, %f56, 0f3E75FDEC;
	fma.rn.f32 	%f61, %f60, %f56, 0f3F317218;
	fma.rn.f32 	%f62, %f61, %f56, 0f3F800000;
	cvt.rzi.s32.f32 	%r10, %f54;
	setp.gt.f32 	%p3, %f54, 0f00000000;
	selp.b32 	%r11, 0, -2097152000, %p3;
	add.s32 	%r12, %r11, 2130706432;
	mov.b32 	%f63, %r12;
	mul.f32 	%f64, %f62, %f63;
	shl.b32 	%r13, %r10, 23;
	sub.s32 	%r14, %r13, %r11;
	mov.b32 	%f65, %r14;
	mul.f32 	%f66, %f64, %f65;
	abs.f32 	%f67, %f50;
	setp.gt.f32 	%p4, %f67, 0f43180000;
	setp.lt.f32 	%p5, %f50, 0f00000000;
	selp.f32 	%f68, 0f00000000, 0f7F800000, %p5;
	selp.f32 	%f4, %f68, %f66, %p4;
	setp.eq.f32 	%p6, %f1, 0f3F800000;
	setp.eq.f32 	%p7, %f10, 0f00000000;
	or.pred  	%p8, %p7, %p6;
	@%p8 bra 	$L__BB13_9;
	setp.num.f32 	%p9, %f3, %f3;
	abs.f32 	%f69, %f10;
	setp.num.f32 	%p10, %f69, %f69;
	and.pred  	%p11, %p9, %p10;
	@%p11 bra 	$L__BB13_4;
	add.rn.f32 	%f76, %f1, %f10;
	bra.uni 	$L__BB13_9;
$L__BB13_4:
	setp.neu.f32 	%p12, %f1, 0f00000000;
	setp.neu.f32 	%p13, %f3, 0f7F800000;
	and.pred  	%p14, %p12, %p13;
	@%p14 bra 	$L__BB13_6;
	setp.neu.f32 	%p21, %f2, 0f3F800000;
	add.f32 	%f74, %f1, %f1;
	mov.b32 	%r15, %f74;
	setp.lt.f32 	%p22, %f10, 0f00000000;
	xor.b32  	%r16, %r15, 2139095040;
	selp.b32 	%r17, %r16, %r15, %p22;
	and.b32  	%r18, %r17, 2147483647;
	selp.b32 	%r19, %r18, %r17, %p21;
	mov.b32 	%f76, %r19;
	bra.uni 	$L__BB13_9;
$L__BB13_6:
	setp.eq.f32 	%p15, %f1, 0fBF800000;
	setp.eq.f32 	%p16, %f69, 0f7F800000;
	and.pred  	%p17, %p15, %p16;
	@%p17 bra 	$L__BB13_9;
	setp.geu.f32 	%p18, %f1, 0f00000000;
	mov.f32 	%f76, %f4;
	@%p18 bra 	$L__BB13_9;
	setp.neu.f32 	%p19, %f2, 0f3F800000;
	neg.f32 	%f71, %f4;
	selp.f32 	%f72, %f4, %f71, %p19;
	cvt.rmi.f32.f32 	%f73, %f10;
	setp.neu.f32 	%p20, %f10, %f73;
	selp.f32 	%f76, 0f7FFFFFFF, %f72, %p20;
$L__BB13_9:
	cvta.to.global.u64 	%rd6, %rd2;
	add.s64 	%rd8, %rd6, %rd4;
	st.global.f32 	[%rd8], %f76;
$L__BB13_10:
	ret;

}
	// .globl	_Z23power_local_grad_kernelPKfPffi
.visible .entry _Z23power_local_grad_kernelPKfPffi(
	.param .u64 .ptr .align 1 _Z23power_local_grad_kernelPKfPffi_param_0,
	.param .u64 .ptr .align 1 _Z23power_local_grad_kernelPKfPffi_param_1,
	.param .f32 _Z23power_local_grad_kernelPKfPffi_param_2,
	.param .u32 _Z23power_local_grad_kernelPKfPffi_param_3
)
{
	.reg .pred 	%p<23>;
	.reg .b32 	%r<20>;
	.reg .b32 	%f<79>;
	.reg .b64 	%rd<9>;

	ld.param.u64 	%rd1, [_Z23power_local_grad_kernelPKfPffi_param_0];
	ld.param.u64 	%rd2, [_Z23power_local_grad_kernelPKfPffi_param_1];
	ld.param.f32 	%f11, [_Z23power_local_grad_kernelPKfPffi_param_2];
	ld.param.u32 	%r2, [_Z23power_local_grad_kernelPKfPffi_param_3];
	mov.u32 	%r3, %tid.x;
	mov.u32 	%r4, %ctaid.x;
	mov.u32 	%r5, %ntid.x;
	mad.lo.s32 	%r1, %r4, %r5, %r3;
	setp.ge.s32 	%p1, %r1, %r2;
	mov.f32 	%f78, 0f3F800000;
	@%p1 bra 	$L__BB14_10;
	cvta.to.global.u64 	%rd3, %rd1;
	mul.wide.s32 	%rd4, %r1, 4;
	add.s64 	%rd5, %rd3, %rd4;
	ld.global.f32 	%f1, [%rd5];
	add.f32 	%f2, %f11, 0fBF800000;
	mul.f32 	%f13, %f2, 0f3F000000;
	cvt.rzi.f32.f32 	%f14, %f13;
	add.f32 	%f15, %f14, %f14;
	sub.f32 	%f16, %f2, %f15;
	abs.f32 	%f3, %f16;
	abs.f32 	%f4, %f1;
	setp.lt.f32 	%p2, %f4, 0f00800000;
	mul.f32 	%f17, %f4, 0f4B800000;
	selp.f32 	%f18, %f17, %f4, %p2;
	selp.f32 	%f19, 0fC1C00000, 0f00000000, %p2;
	mov.b32 	%r6, %f18;
	add.s32 	%r7, %r6, -1060439283;
	and.b32  	%r8, %r7, -8388608;
	sub.s32 	%r9, %r6, %r8;
	mov.b32 	%f20, %r9;
	cvt.rn.f32.s32 	%f21, %r8;
	fma.rn.f32 	%f22, %f21, 0f34000000, %f19;
	add.f32 	%f23, %f20, 0fBF800000;
	add.f32 	%f24, %f20, 0f3F800000;
	rcp.approx.ftz.f32 	%f25, %f24;
	add.f32 	%f26, %f23, %f23;
	mul.f32 	%f27, %f26, %f25;
	mul.f32 	%f28, %f27, %f27;
	sub.f32 	%f29, %f23, %f27;
	add.f32 	%f30, %f29, %f29;
	neg.f32 	%f31, %f27;
	fma.rn.f32 	%f32, %f31, %f23, %f30;
	mul.rn.f32 	%f33, %f25, %f32;
	fma.rn.f32 	%f34, %f28, 0f3A2C32E4, 0f3B52E7DB;
	fma.rn.f32 	%f35, %f34, %f28, 0f3C93BB73;
	fma.rn.f32 	%f36, %f35, %f28, 0f3DF6384F;
	mul.rn.f32 	%f37, %f36, %f28;
	fma.rn.f32 	%f38, %f27, 0f3FB8AA3B, %f22;
	sub.f32 	%f39, %f22, %f38;
	fma.rn.f32 	%f40, %f27, 0f3FB8AA3B, %f39;
	fma.rn.f32 	%f41, %f33, 0f3FB8AA3B, %f40;
	fma.rn.f32 	%f42, %f27, 0f32A55E34, %f41;
	mul.f32 	%f43, %f37, 0f40400000;
	fma.rn.f32 	%f44, %f43, %f33, %f42;
	fma.rn.f32 	%f45, %f37, %f27, %f44;
	add.rn.f32 	%f46, %f38, %f45;
	neg.f32 	%f47, %f38;
	add.rn.f32 	%f48, %f46, %f47;
	neg.f32 	%f49, %f48;
	add.rn.f32 	%f50, %f45, %f49;
	mul.rn.f32 	%f51, %f46, %f2;
	neg.f32 	%f52, %f51;
	fma.rn.f32 	%f53, %f46, %f2, %f52;
	fma.rn.f32 	%f54, %f50, %f2, %f53;
	cvt.rni.f32.f32 	%f55, %f51;
	sub.f32 	%f56, %f51, %f55;
	add.f32 	%f57, %f56, %f54;
	fma.rn.f32 	%f58, %f57, 0f391FCB8E, 0f3AAF85ED;
	fma.rn.f32 	%f59, %f58, %f57, 0f3C1D9856;
	fma.rn.f32 	%f60, %f59, %f57, 0f3D6357BB;
	fma.rn.f32 	%f61, %f60, %f57, 0f3E75FDEC;
	fma.rn.f32 	%f62, %f61, %f57, 0f3F317218;
	fma.rn.f32 	%f63, %f62, %f57, 0f3F800000;
	cvt.rzi.s32.f32 	%r10, %f55;
	setp.gt.f32 	%p3, %f55, 0f00000000;
	selp.b32 	%r11, 0, -2097152000, %p3;
	add.s32 	%r12, %r11, 2130706432;
	mov.b32 	%f64, %r12;
	mul.f32 	%f65, %f63, %f64;
	shl.b32 	%r13, %r10, 23;
	sub.s32 	%r14, %r13, %r11;
	mov.b32 	%f66, %r14;
	mul.f32 	%f67, %f65, %f66;
	abs.f32 	%f68, %f51;
	setp.gt.f32 	%p4, %f68, 0f43180000;
	setp.lt.f32 	%p5, %f51, 0f00000000;
	selp.f32 	%f69, 0f00000000, 0f7F800000, %p5;
	selp.f32 	%f5, %f69, %f67, %p4;
	setp.eq.f32 	%p6, %f1, 0f3F800000;
	setp.eq.f32 	%p7, %f2, 0f00000000;
	or.pred  	%p8, %p7, %p6;
	@%p8 bra 	$L__BB14_9;
	setp.num.f32 	%p9, %f4, %f4;
	abs.f32 	%f70, %f2;
	setp.num.f32 	%p10, %f70, %f70;
	and.pred  	%p11, %p9, %p10;
	@%p11 bra 	$L__BB14_4;
	add.rn.f32 	%f78, %f1, %f2;
	bra.uni 	$L__BB14_9;
$L__BB14_4:
	setp.neu.f32 	%p12, %f1, 0f00000000;
	setp.neu.f32 	%p13, %f4, 0f7F800000;
	and.pred  	%p14, %p12, %p13;
	@%p14 bra 	$L__BB14_6;
	setp.neu.f32 	%p21, %f3, 0f3F800000;
	add.f32 	%f75, %f1, %f1;
	mov.b32 	%r15, %f75;
	setp.lt.f32 	%p22, %f2, 0f00000000;
	xor.b32  	%r16, %r15, 2139095040;
	selp.b32 	%r17, %r16, %r15, %p22;
	and.b32  	%r18, %r17, 2147483647;
	selp.b32 	%r19, %r18, %r17, %p21;
	mov.b32 	%f78, %r19;
	bra.uni 	$L__BB14_9;
$L__BB14_6:
	setp.eq.f32 	%p15, %f1, 0fBF800000;
	setp.eq.f32 	%p16, %f70, 0f7F800000;
	and.pred  	%p17, %p15, %p16;
	@%p17 bra 	$L__BB14_9;
	setp.geu.f32 	%p18, %f1, 0f00000000;
	mov.f32 	%f78, %f5;
	@%p18 bra 	$L__BB14_9;
	setp.neu.f32 	%p19, %f3, 0f3F800000;
	neg.f32 	%f72, %f5;
	selp.f32 	%f73, %f5, %f72, %p19;
	cvt.rmi.f32.f32 	%f74, %f2;
	setp.neu.f32 	%p20, %f2, %f74;
	selp.f32 	%f78, 0f7FFFFFFF, %f73, %p20;
$L__BB14_9:
	mul.f32 	%f76, %f11, %f78;
	cvta.to.global.u64 	%rd6, %rd2;
	add.s64 	%rd8, %rd6, %rd4;
	st.global.f32 	[%rd8], %f76;
$L__BB14_10:
	ret;

}
	// .globl	_Z17reduce_sum_kernelPKfPfi
.visible .entry _Z17reduce_sum_kernelPKfPfi(
	.param .u64 .ptr .align 1 _Z17reduce_sum_kernelPKfPfi_param_0,
	.param .u64 .ptr .align 1 _Z17reduce_sum_kernelPKfPfi_param_1,
	.param .u32 _Z17reduce_sum_kernelPKfPfi_param_2
)
{
	.reg .pred 	%p<6>;
	.reg .b32 	%r<14>;
	.reg .b32 	%f<9>;
	.reg .b64 	%rd<9>;

	ld.param.u64 	%rd1, [_Z17reduce_sum_kernelPKfPfi_param_0];
	ld.param.u64 	%rd2, [_Z17reduce_sum_kernelPKfPfi_param_1];
	ld.param.u32 	%r8, [_Z17reduce_sum_kernelPKfPfi_param_2];
	mov.u32 	%r1, %tid.x;
	mov.u32 	%r2, %ctaid.x;
	mov.u32 	%r13, %ntid.x;
	mad.lo.s32 	%r4, %r2, %r13, %r1;
	setp.ge.u32 	%p1, %r4, %r8;
	mov.f32 	%f8, 0f00000000;
	@%p1 bra 	$L__BB15_2;
	cvta.to.global.u64 	%rd3, %rd1;
	mul.wide.u32 	%rd4, %r4, 4;
	add.s64 	%rd5, %rd3, %rd4;
	ld.global.f32 	%f8, [%rd5];
$L__BB15_2:
	shl.b32 	%r9, %r1, 2;
	mov.u32 	%r10, sdata;
	add.s32 	%r5, %r10, %r9;
	st.shared.f32 	[%r5], %f8;
	bar.sync 	0;
	setp.lt.u32 	%p2, %r13, 2;
	@%p2 bra 	$L__BB15_6;
$L__BB15_3:
	shr.u32 	%r7, %r13, 1;
	setp.ge.u32 	%p3, %r1, %r7;
	@%p3 bra 	$L__BB15_5;
	shl.b32 	%r11, %r7, 2;
	add.s32 	%r12, %r5, %r11;
	ld.shared.f32 	%f4, [%r12];
	ld.shared.f32 	%f5, [%r5];
	add.f32 	%f6, %f4, %f5;
	st.shared.f32 	[%r5], %f6;
$L__BB15_5:
	bar.sync 	0;
	setp.gt.u32 	%p4, %r13, 3;
	mov.u32 	%r13, %r7;
	@%p4 bra 	$L__BB15_3;
$L__BB15_6:
	setp.ne.s32 	%p5, %r1, 0;
	@%p5 bra 	$L__BB15_8;
	ld.shared.f32 	%f7, [sdata];
	cvta.to.global.u64 	%rd6, %rd2;
	mul.wide.u32 	%rd7, %r2, 4;
	add.s64 	%rd8, %rd6, %rd7;
	st.global.f32 	[%rd8], %f7;
$L__BB15_8:
	ret;

}
	// .globl	_Z16sum_axis0_kernelPKfPfii
.visible .entry _Z16sum_axis0_kernelPKfPfii(
	.param .u64 .ptr .align 1 _Z16sum_axis0_kernelPKfPfii_param_0,
	.param .u64 .ptr .align 1 _Z16sum_axis0_kernelPKfPfii_param_1,
	.param .u32 _Z16sum_axis0_kernelPKfPfii_param_2,
	.param .u32 _Z16sum_axis0_kernelPKfPfii_param_3
)
{
	.reg .pred 	%p<11>;
	.reg .b32 	%r<38>;
	.reg .b32 	%f<83>;
	.reg .b64 	%rd<43>;

	ld.param.u64 	%rd3, [_Z16sum_axis0_kernelPKfPfii_param_0];
	ld.param.u64 	%rd2, [_Z16sum_axis0_kernelPKfPfii_param_1];
	ld.param.u32 	%r23, [_Z16sum_axis0_kernelPKfPfii_param_2];
	ld.param.u32 	%r24, [_Z16sum_axis0_kernelPKfPfii_param_3];
	cvta.to.global.u64 	%rd1, %rd3;
	mov.u32 	%r25, %ctaid.x;
	mov.u32 	%r26, %ntid.x;
	mov.u32 	%r27, %tid.x;
	mad.lo.s32 	%r1, %r25, %r26, %r27;
	setp.ge.s32 	%p1, %r1, %r24;
	@%p1 bra 	$L__BB16_15;
	setp.lt.s32 	%p2, %r23, 1;
	mov.f32 	%f82, 0f00000000;
	@%p2 bra 	$L__BB16_14;
	and.b32  	%r2, %r23, 15;
	setp.lt.u32 	%p3, %r23, 16;
	mov.f32 	%f82, 0f00000000;
	mov.b32 	%r34, 0;
	@%p3 bra 	$L__BB16_5;
	and.b32  	%r34, %r23, 2147483632;
	neg.s32 	%r32, %r34;
	shl.b32 	%r5, %r24, 4;
	mov.f32 	%f82, 0f00000000;
	mul.wide.s32 	%rd6, %r24, 4;
	mov.u32 	%r31, %r1;
$L__BB16_4:
	.pragma "nounroll";
	mul.wide.s32 	%rd4, %r31, 4;
	add.s64 	%rd5, %rd1, %rd4;
	ld.global.f32 	%f18, [%rd5];
	add.f32 	%f19, %f82, %f18;
	add.s64 	%rd7, %rd5, %rd6;
	ld.global.f32 	%f20, [%rd7];
	add.f32 	%f21, %f19, %f20;
	add.s64 	%rd8, %rd7, %rd6;
	ld.global.f32 	%f22, [%rd8];
	add.f32 	%f23, %f21, %f22;
	add.s64 	%rd9, %rd8, %rd6;
	ld.global.f32 	%f24, [%rd9];
	add.f32 	%f25, %f23, %f24;
	add.s64 	%rd10, %rd9, %rd6;
	ld.global.f32 	%f26, [%rd10];
	add.f32 	%f27, %f25, %f26;
	add.s64 	%rd11, %rd10, %rd6;
	ld.global.f32 	%f28, [%rd11];
	add.f32 	%f29, %f27, %f28;
	add.s64 	%rd12, %rd11, %rd6;
	ld.global.f32 	%f30, [%rd12];
	add.f32 	%f31, %f29, %f30;
	add.s64 	%rd13, %rd12, %rd6;
	ld.global.f32 	%f32, [%rd13];
	add.f32 	%f33, %f31, %f32;
	add.s64 	%rd14, %rd13, %rd6;
	ld.global.f32 	%f34, [%rd14];
	add.f32 	%f35, %f33, %f34;
	add.s64 	%rd15, %rd14, %rd6;
	ld.global.f32 	%f36, [%rd15];
	add.f32 	%f37, %f35, %f36;
	add.s64 	%rd16, %rd15, %rd6;
	ld.global.f32 	%f38, [%rd16];
	add.f32 	%f39, %f37, %f38;
	add.s64 	%rd17, %rd16, %rd6;
	ld.global.f32 	%f40, [%rd17];
	add.f32 	%f41, %f39, %f40;
	add.s64 	%rd18, %rd17, %rd6;
	ld.global.f32 	%f42, [%rd18];
	add.f32 	%f43, %f41, %f42;
	add.s64 	%rd19, %rd18, %rd6;
	ld.global.f32 	%f44, [%rd19];
	add.f32 	%f45, %f43, %f44;
	add.s64 	%rd20, %rd19, %rd6;
	ld.global.f32 	%f46, [%rd20];
	add.f32 	%f47, %f45, %f46;
	add.s64 	%rd21, %rd20, %rd6;
	ld.global.f32 	%f48, [%rd21];
	add.f32 	%f82, %f47, %f48;
	add.s32 	%r32, %r32, 16;
	add.s32 	%r31, %r31, %r5;
	setp.ne.s32 	%p4, %r32, 0;
	@%p4 bra 	$L__BB16_4;
$L__BB16_5:
	setp.eq.s32 	%p5, %r2, 0;
	@%p5 bra 	$L__BB16_14;
	and.b32  	%r11, %r23, 7;
	setp.lt.u32 	%p6, %r2, 8;
	@%p6 bra 	$L__BB16_8;
	mad.lo.s32 	%r29, %r34, %r24, %r1;
	mul.wide.s32 	%rd22, %r29, 4;
	add.s64 	%rd23, %rd1, %rd22;
	ld.global.f32 	%f50, [%rd23];
	add.f32 	%f51, %f82, %f50;
	mul.wide.s32 	%rd24, %r24, 4;
	add.s64 	%rd25, %rd23, %rd24;
	ld.global.f32 	%f52, [%rd25];
	add.f32 	%f53, %f51, %f52;
	add.s64 	%rd26, %rd25, %rd24;
	ld.global.f32 	%f54, [%rd26];
	add.f32 	%f55, %f53, %f54;
	add.s64 	%rd27, %rd26, %rd24;
	ld.global.f32 	%f56, [%rd27];
	add.f32 	%f57, %f55, %f56;
	add.s64 	%rd28, %rd27, %rd24;
	ld.global.f32 	%f58, [%rd28];
	add.f32 	%f59, %f57, %f58;
	add.s64 	%rd29, %rd28, %rd24;
	ld.global.f32 	%f60, [%rd29];
	add.f32 	%f61, %f59, %f60;
	add.s64 	%rd30, %rd29, %rd24;
	ld.global.f32 	%f62, [%rd30];
	add.f32 	%f63, %f61, %f62;
	add.s64 	%rd31, %rd30, %rd24;
	ld.global.f32 	%f64, [%rd31];
	add.f32 	%f82, %f63, %f64;
	add.s32 	%r34, %r34, 8;
$L__BB16_8:
	setp.eq.s32 	%p7, %r11, 0;
	@%p7 bra 	$L__BB16_14;
	and.b32  	%r14, %r23, 3;
	setp.lt.u32 	%p8, %r11, 4;
	@%p8 bra 	$L__BB16_11;
	mad.lo.s32 	%r30, %r34, %r24, %r1;
	mul.wide.s32 	%rd32, %r30, 4;
	add.s64 	%rd33, %rd1, %rd32;
	ld.global.f32 	%f66, [%rd33];
	add.f32 	%f67, %f82, %f66;
	mul.wide.s32 	%rd34, %r24, 4;
	add.s64 	%rd35, %rd33, %rd34;
	ld.global.f32 	%f68, [%rd35];
	add.f32 	%f69, %f67, %f68;
	add.s64 	%rd36, %rd35, %rd34;
	ld.global.f32 	%f70, [%rd36];
	add.f32 	%f71, %f69, %f70;
	add.s64 	%rd37, %rd36, %rd34;
	ld.global.f32 	%f72, [%rd37];
	add.f32 	%f82, %f71, %f72;
	add.s32 	%r34, %r34, 4;
$L__BB16_11:
	setp.eq.s32 	%p9, %r14, 0;
	@%p9 bra 	$L__BB16_14;
	mad.lo.s32 	%r37, %r34, %r24, %r1;
	neg.s32 	%r36, %r14;
$L__BB16_13:
	.pragma "nounroll";
	mul.wide.s32 	%rd38, %r37, 4;
	add.s64 	%rd39, %rd1, %rd38;
	ld.global.f32 	%f73, [%rd39];
	add.f32 	%f82, %f82, %f73;
	add.s32 	%r37, %r37, %r24;
	add.s32 	%r36, %r36, 1;
	setp.ne.s32 	%p10, %r36, 0;
	@%p10 bra 	$L__BB16_13;
$L__BB16_14:
	cvta.to.global.u64 	%rd40, %rd2;
	mul.wide.s32 	%rd41, %r1, 4;
	add.s64 	%rd42, %rd40, %rd41;
	st.global.f32 	[%rd42], %f82;
$L__BB16_15:
	ret;

}
	// .globl	_Z19reduce_axis1_stage1PKfPfiii
.visible .entry _Z19reduce_axis1_stage1PKfPfiii(
	.param .u64 .ptr .align 1 _Z19reduce_axis1_stage1PKfPfiii_param_0,
	.param .u64 .ptr .align 1 _Z19reduce_axis1_stage1PKfPfiii_param_1,
	.param .u32 _Z19reduce_axis1_stage1PKfPfiii_param_2,
	.param .u32 _Z19reduce_axis1_stage1PKfPfiii_param_3,
	.param .u32 _Z19reduce_axis1_stage1PKfPfiii_param_4
)
{
	.reg .pred 	%p<7>;
	.reg .b32 	%r<27>;
	.reg .b32 	%f<13>;
	.reg .b64 	%rd<9>;

	ld.param.u64 	%rd2, [_Z19reduce_axis1_stage1PKfPfiii_param_0];
	ld.param.u64 	%rd3, [_Z19reduce_axis1_stage1PKfPfiii_param_1];
	ld.param.u32 	%r14, [_Z19reduce_axis1_stage1PKfPfiii_param_3];
	ld.param.u32 	%r15, [_Z19reduce_axis1_stage1PKfPfiii_param_4];
	mov.u32 	%r1, %ctaid.y;
	mov.u32 	%r2, %ctaid.x;
	mov.u32 	%r3, %tid.x;
	mul.lo.s32 	%r16, %r15, %r2;
	add.s32 	%r17, %r16, %r15;
	min.s32 	%r4, %r17, %r14;
	add.s32 	%r25, %r16, %r3;
	setp.ge.s32 	%p1, %r25, %r4;
	mov.f32 	%f12, 0f00000000;
	@%p1 bra 	$L__BB17_3;
	mul.lo.s32 	%r6, %r14, %r1;
	mov.u32 	%r7, %ntid.x;
	cvta.to.global.u64 	%rd1, %rd2;
	mov.f32 	%f12, 0f00000000;
$L__BB17_2:
	add.s32 	%r18, %r25, %r6;
	mul.wide.s32 	%rd4, %r18, 4;
	add.s64 	%rd5, %rd1, %rd4;
	ld.global.f32 	%f6, [%rd5];
	add.f32 	%f12, %f12, %f6;
	add.s32 	%r25, %r25, %r7;
	setp.lt.s32 	%p2, %r25, %r4;
	@%p2 bra 	$L__BB17_2;
$L__BB17_3:
	shl.b32 	%r19, %r3, 2;
	mov.u32 	%r20, sdata;
	add.s32 	%r10, %r20, %r19;
	st.shared.f32 	[%r10], %f12;
	bar.sync 	0;
	mov.u32 	%r26, %ntid.x;
	setp.lt.u32 	%p3, %r26, 2;
	@%p3 bra 	$L__BB17_7;
$L__BB17_4:
	shr.u32 	%r13, %r26, 1;
	setp.ge.u32 	%p4, %r3, %r13;
	@%p4 bra 	$L__BB17_6;
	shl.b32 	%r21, %r13, 2;
	add.s32 	%r22, %r10, %r21;
	ld.shared.f32 	%f7, [%r22];
	ld.shared.f32 	%f8, [%r10];
	add.f32 	%f9, %f7, %f8;
	st.shared.f32 	[%r10], %f9;
$L__BB17_6:
	bar.sync 	0;
	setp.gt.u32 	%p5, %r26, 3;
	mov.u32 	%r26, %r13;
	@%p5 bra 	$L__BB17_4;
$L__BB17_7:
	setp.ne.s32 	%p6, %r3, 0;
	@%p6 bra 	$L__BB17_9;
	ld.shared.f32 	%f10, [sdata];
	mov.u32 	%r23, %nctaid.x;
	mad.lo.s32 	%r24, %r1, %r23, %r2;
	cvta.to.global.u64 	%rd6, %rd3;
	mul.wide.u32 	%rd7, %r24, 4;
	add.s64 	%rd8, %rd6, %rd7;
	st.global.f32 	[%rd8], %f10;
$L__BB17_9:
	ret;

}
	// .globl	_Z19reduce_axis1_stage2PKfPfii
.visible .entry _Z19reduce_axis1_stage2PKfPfii(
	.param .u64 .ptr .align 1 _Z19reduce_axis1_stage2PKfPfii_param_0,
	.param .u64 .ptr .align 1 _Z19reduce_axis1_stage2PKfPfii_param_1,
	.param .u32 _Z19reduce_axis1_stage2PKfPfii_param_2,
	.param .u32 _Z19reduce_axis1_stage2PKfPfii_param_3
)
{
	.reg .pred 	%p<10>;
	.reg .b32 	%r<28>;
	.reg .b32 	%f<83>;
	.reg .b64 	%rd<32>;

	ld.param.u64 	%rd9, [_Z19reduce_axis1_stage2PKfPfii_param_0];
	ld.param.u64 	%rd8, [_Z19reduce_axis1_stage2PKfPfii_param_1];
	ld.param.u32 	%r18, [_Z19reduce_axis1_stage2PKfPfii_param_3];
	cvta.to.global.u64 	%rd1, %rd9;
	mov.u32 	%r1, %ctaid.x;
	setp.lt.s32 	%p1, %r18, 1;
	mov.f32 	%f82, 0f00000000;
	@%p1 bra 	$L__BB18_13;
	mul.lo.s32 	%r2, %r18, %r1;
	and.b32  	%r3, %r18, 15;
	setp.lt.u32 	%p2, %r18, 16;
	mov.f32 	%f82, 0f00000000;
	mov.b32 	%r25, 0;
	@%p2 bra 	$L__BB18_4;
	and.b32  	%r25, %r18, 2147483632;
	neg.s32 	%r23, %r25;
	mul.wide.u32 	%rd10, %r2, 4;
	add.s64 	%rd11, %rd10, %rd1;
	add.s64 	%rd30, %rd11, 32;
	mov.f32 	%f82, 0f00000000;
$L__BB18_3:
	.pragma "nounroll";
	ld.global.f32 	%f18, [%rd30+-32];
	add.f32 	%f19, %f82, %f18;
	ld.global.f32 	%f20, [%rd30+-28];
	add.f32 	%f21, %f19, %f20;
	ld.global.f32 	%f22, [%rd30+-24];
	add.f32 	%f23, %f21, %f22;
	ld.global.f32 	%f24, [%rd30+-20];
	add.f32 	%f25, %f23, %f24;
	ld.global.f32 	%f26, [%rd30+-16];
	add.f32 	%f27, %f25, %f26;
	ld.global.f32 	%f28, [%rd30+-12];
	add.f32 	%f29, %f27, %f28;
	ld.global.f32 	%f30, [%rd30+-8];
	add.f32 	%f31, %f29, %f30;
	ld.global.f32 	%f32, [%rd30+-4];
	add.f32 	%f33, %f31, %f32;
	ld.global.f32 	%f34, [%rd30];
	add.f32 	%f35, %f33, %f34;
	ld.global.f32 	%f36, [%rd30+4];
	add.f32 	%f37, %f35, %f36;
	ld.global.f32 	%f38, [%rd30+8];
	add.f32 	%f39, %f37, %f38;
	ld.global.f32 	%f40, [%rd30+12];
	add.f32 	%f41, %f39, %f40;
	ld.global.f32 	%f42, [%rd30+16];
	add.f32 	%f43, %f41, %f42;
	ld.global.f32 	%f44, [%rd30+20];
	add.f32 	%f45, %f43, %f44;
	ld.global.f32 	%f46, [%rd30+24];
	add.f32 	%f47, %f45, %f46;
	ld.global.f32 	%f48, [%rd30+28];
	add.f32 	%f82, %f47, %f48;
	add.s32 	%r23, %r23, 16;
	add.s64 	%rd30, %rd30, 64;
	setp.ne.s32 	%p3, %r23, 0;
	@%p3 bra 	$L__BB18_3;
$L__BB18_4:
	setp.eq.s32 	%p4, %r3, 0;
	@%p4 bra 	$L__BB18_13;
	and.b32  	%r9, %r18, 7;
	setp.lt.u32 	%p5, %r3, 8;
	@%p5 bra 	$L__BB18_7;
	add.s32 	%r20, %r25, %r2;
	mul.wide.u32 	%rd12, %r20, 4;
	add.s64 	%rd13, %rd1, %rd12;
	ld.global.f32 	%f50, [%rd13];
	add.f32 	%f51, %f82, %f50;
	cvt.u64.u32 	%rd14, %r2;
	cvt.u64.u32 	%rd15, %r25;
	add.s64 	%rd16, %rd15, %rd14;
	shl.b64 	%rd17, %rd16, 2;
	add.s64 	%rd18, %rd1, %rd17;
	ld.global.f32 	%f52, [%rd18+4];
	add.f32 	%f53, %f51, %f52;
	ld.global.f32 	%f54, [%rd18+8];
	add.f32 	%f55, %f53, %f54;
	ld.global.f32 	%f56, [%rd18+12];
	add.f32 	%f57, %f55, %f56;
	ld.global.f32 	%f58, [%rd18+16];
	add.f32 	%f59, %f57, %f58;
	ld.global.f32 	%f60, [%rd18+20];
	add.f32 	%f61, %f59, %f60;
	ld.global.f32 	%f62, [%rd18+24];
	add.f32 	%f63, %f61, %f62;
	ld.global.f32 	%f64, [%rd18+28];
	add.f32 	%f82, %f63, %f64;
	add.s32 	%r25, %r25, 8;
$L__BB18_7:
	setp.eq.s32 	%p6, %r9, 0;
	@%p6 bra 	$L__BB18_13;
	and.b32  	%r12, %r18, 3;
	setp.lt.u32 	%p7, %r9, 4;
	@%p7 bra 	$L__BB18_10;
	add.s32 	%r21, %r25, %r2;
	mul.wide.u32 	%rd19, %r21, 4;
	add.s64 	%rd20, %rd1, %rd19;
	ld.global.f32 	%f66, [%rd20];
	add.f32 	%f67, %f82, %f66;
	cvt.u64.u32 	%rd21, %r2;
	cvt.u64.u32 	%rd22, %r25;
	add.s64 	%rd23, %rd22, %rd21;
	shl.b64 	%rd24, %rd23, 2;
	add.s64 	%rd25, %rd1, %rd24;
	ld.global.f32 	%f68, [%rd25+4];
	add.f32 	%f69, %f67, %f68;
	ld.global.f32 	%f70, [%rd25+8];
	add.f32 	%f71, %f69, %f70;
	ld.global.f32 	%f72, [%rd25+12];
	add.f32 	%f82, %f71, %f72;
	add.s32 	%r25, %r25, 4;
$L__BB18_10:
	setp.eq.s32 	%p8, %r12, 0;
	@%p8 bra 	$L__BB18_13;
	add.s32 	%r22, %r25, %r2;
	mul.wide.u32 	%rd26, %r22, 4;
	add.s64 	%rd31, %rd1, %rd26;
	neg.s32 	%r27, %r12;
$L__BB18_12:
	.pragma "nounroll";
	ld.global.f32 	%f73, [%rd31];
	add.f32 	%f82, %f82, %f73;
	add.s64 	%rd31, %rd31, 4;
	add.s32 	%r27, %r27, 1;
	setp.ne.s32 	%p9, %r27, 0;
	@%p9 bra 	$L__BB18_12;
$L__BB18_13:
	cvta.to.global.u64 	%rd27, %rd8;
	mul.wide.u32 	%rd28, %r1, 4;
	add.s64 	%rd29, %rd27, %rd28;
	st.global.f32 	[%rd29], %f82;
	ret;

}
	// .globl	_Z11fill_kernelPffi
.visible .entry _Z11fill_kernelPffi(
	.param .u64 .ptr .align 1 _Z11fill_kernelPffi_param_0,
	.param .f32 _Z11fill_kernelPffi_param_1,
	.param .u32 _Z11fill_kernelPffi_param_2
)
{
	.reg .pred 	%p<2>;
	.reg .b32 	%r<6>;
	.reg .b32 	%f<2>;
	.reg .b64 	%rd<5>;

	ld.param.u64 	%rd1, [_Z11fill_kernelPffi_param_0];
	ld.param.f32 	%f1, [_Z11fill_kernelPffi_param_1];
	ld.param.u32 	%r2, [_Z11fill_kernelPffi_param_2];
	mov.u32 	%r3, %ctaid.x;
	mov.u32 	%r4, %ntid.x;
	mov.u32 	%r5, %tid.x;
	mad.lo.s32 	%r1, %r3, %r4, %r5;
	setp.ge.s32 	%p1, %r1, %r2;
	@%p1 bra 	$L__BB19_2;
	cvta.to.global.u64 	%rd2, %rd1;
	mul.wide.s32 	%rd3, %r1, 4;
	add.s64 	%rd4, %rd2, %rd3;
	st.global.f32 	[%rd4], %f1;
$L__BB19_2:
	ret;

}
	// .globl	_Z5printPfS_
.visible .entry _Z5printPfS_(
	.param .u64 .ptr .align 1 _Z5printPfS__param_0,
	.param .u64 .ptr .align 1 _Z5printPfS__param_1
)
{
	.local .align 16 .b8 	__local_depot20[32];
	.reg .b64 	%SP;
	.reg .b64 	%SPL;
	.reg .b32 	%r<5>;
	.reg .b32 	%f<9>;
	.reg .b64 	%rd<9>;
	.reg .b64 	%fd<9>;

	mov.u64 	%SPL, __local_depot20;
	cvta.local.u64 	%SP, %SPL;
	ld.param.u64 	%rd1, [_Z5printPfS__param_0];
	ld.param.u64 	%rd2, [_Z5printPfS__param_1];
	cvta.to.global.u64 	%rd3, %rd2;
	cvta.to.global.u64 	%rd4, %rd1;
	add.u64 	%rd5, %SP, 0;
	add.u64 	%rd6, %SPL, 0;
	ld.global.f32 	%f1, [%rd4];
	cvt.f64.f32 	%fd1, %f1;
	ld.global.f32 	%f2, [%rd4+4];
	cvt.f64.f32 	%fd2, %f2;
	ld.global.f32 	%f3, [%rd4+8];
	cvt.f64.f32 	%fd3, %f3;
	ld.global.f32 	%f4, [%rd4+12];
	cvt.f64.f32 	%fd4, %f4;
	st.local.v2.f64 	[%rd6], {%fd1, %fd2};
	st.local.v2.f64 	[%rd6+16], {%fd3, %fd4};
	mov.u64 	%rd7, $str;
	cvta.global.u64 	%rd8, %rd7;
	{ // callseq 0, 0
	.param .b64 param0;
	st.param.b64 	[param0], %rd8;
	.param .b64 param1;
	st.param.b64 	[param1], %rd5;
	.param .b32 retval0;
	call.uni (retval0), 
	vprintf, 
	(
	param0, 
	param1
	);
	ld.param.b32 	%r1, [retval0];
	} // callseq 0
	ld.global.f32 	%f5, [%rd3];
	cvt.f64.f32 	%fd5, %f5;
	ld.global.f32 	%f6, [%rd3+4];
	cvt.f64.f32 	%fd6, %f6;
	ld.global.f32 	%f7, [%rd3+8];
	cvt.f64.f32 	%fd7, %f7;
	ld.global.f32 	%f8, [%rd3+12];
	cvt.f64.f32 	%fd8, %f8;
	st.local.v2.f64 	[%rd6], {%fd5, %fd6};
	st.local.v2.f64 	[%rd6+16], {%fd7, %fd8};
	{ // callseq 1, 0
	.param .b64 param0;
	st.param.b64 	[param0], %rd8;
	.param .b64 param1;
	st.param.b64 	[param1], %rd5;
	.param .b32 retval0;
	call.uni (retval0), 
	vprintf, 
	(
	param0, 
	param1
	);
	ld.param.b32 	%r3, [retval0];
	} // callseq 1
	ret;

}
	// .globl	_Z16transpose_sharedPKfPfii
.visible .entry _Z16transpose_sharedPKfPfii(
	.param .u64 .ptr .align 1 _Z16transpose_sharedPKfPfii_param_0,
	.param .u64 .ptr .align 1 _Z16transpose_sharedPKfPfii_param_1,
	.param .u32 _Z16transpose_sharedPKfPfii_param_2,
	.param .u32 _Z16transpose_sharedPKfPfii_param_3
)
{
	.reg .pred 	%p<25>;
	.reg .b32 	%r<36>;
	.reg .b32 	%f<9>;
	.reg .b64 	%rd<21>;
	// demoted variable
	.shared .align 4 .b8 _ZZ16transpose_sharedPKfPfiiE4tile[4224];
	ld.param.u64 	%rd3, [_Z16transpose_sharedPKfPfii_param_0];
	ld.param.u64 	%rd4, [_Z16transpose_sharedPKfPfii_param_1];
	ld.param.u32 	%r18, [_Z16transpose_sharedPKfPfii_param_2];
	ld.param.u32 	%r19, [_Z16transpose_sharedPKfPfii_param_3];
	cvta.to.global.u64 	%rd1, %rd3;
	cvta.to.global.u64 	%rd2, %rd4;
	mov.u32 	%r20, %ctaid.x;
	shl.b32 	%r1, %r20, 5;
	mov.u32 	%r2, %tid.x;
	add.s32 	%r3, %r1, %r2;
	mov.u32 	%r21, %ctaid.y;
	shl.b32 	%r4, %r21, 5;
	mov.u32 	%r5, %tid.y;
	add.s32 	%r6, %r4, %r5;
	setp.ge.s32 	%p1, %r3, %r19;
	shl.b32 	%r22, %r2, 2;
	mov.u32 	%r23, _ZZ16transpose_sharedPKfPfiiE4tile;
	add.s32 	%r7, %r23, %r22;
	setp.ge.s32 	%p2, %r6, %r18;
	mad.lo.s32 	%r8, %r5, 132, %r7;
	or.pred  	%p3, %p1, %p2;
	@%p3 bra 	$L__BB21_2;
	mad.lo.s32 	%r24, %r6, %r19, %r3;
	mul.wide.s32 	%rd5, %r24, 4;
	add.s64 	%rd6, %rd1, %rd5;
	ld.global.nc.f32 	%f1, [%rd6];
	st.shared.f32 	[%r8], %f1;
$L__BB21_2:
	setp.ge.s32 	%p4, %r3, %r19;
	add.s32 	%r9, %r6, 8;
	setp.ge.s32 	%p5, %r9, %r18;
	or.pred  	%p6, %p4, %p5;
	@%p6 bra 	$L__BB21_4;
	mad.lo.s32 	%r25, %r9, %r19, %r3;
	mul.wide.s32 	%rd7, %r25, 4;
	add.s64 	%rd8, %rd1, %rd7;
	ld.global.nc.f32 	%f2, [%rd8];
	st.shared.f32 	[%r8+1056], %f2;
$L__BB21_4:
	setp.ge.s32 	%p7, %r3, %r19;
	add.s32 	%r10, %r6, 16;
	setp.ge.s32 	%p8, %r10, %r18;
	or.pred  	%p9, %p7, %p8;
	@%p9 bra 	$L__BB21_6;
	mad.lo.s32 	%r26, %r10, %r19, %r3;
	mul.wide.s32 	%rd9, %r26, 4;
	add.s64 	%rd10, %rd1, %rd9;
	ld.global.nc.f32 	%f3, [%rd10];
	st.shared.f32 	[%r8+2112], %f3;
$L__BB21_6:
	setp.ge.s32 	%p10, %r3, %r19;
	add.s32 	%r11, %r6, 24;
	setp.ge.s32 	%p11, %r11, %r18;
	or.pred  	%p12, %p10, %p11;
	@%p12 bra 	$L__BB21_8;
	mad.lo.s32 	%r27, %r11, %r19, %r3;
	mul.wide.s32 	%rd11, %r27, 4;
	add.s64 	%rd12, %rd1, %rd11;
	ld.global.nc.f32 	%f4, [%rd12];
	st.shared.f32 	[%r8+3168], %f4;
$L__BB21_8:
	bar.sync 	0;
	add.s32 	%r28, %r4, %r2;
	add.s32 	%r13, %r1, %r5;
	setp.ge.s32 	%p13, %r28, %r18;
	shl.b32 	%r29, %r2, 7;
	add.s32 	%r30, %r7, %r29;
	setp.ge.s32 	%p14, %r13, %r19;
	shl.b32 	%r31, %r5, 2;
	add.s32 	%r14, %r30, %r31;
	or.pred  	%p15, %p14, %p13;
	@%p15 bra 	$L__BB21_10;
	ld.shared.f32 	%f5, [%r14];
	mad.lo.s32 	%r32, %r13, %r18, %r28;
	mul.wide.s32 	%rd13, %r32, 4;
	add.s64 	%rd14, %rd2, %rd13;
	st.global.f32 	[%rd14], %f5;
$L__BB21_10:
	setp.ge.s32 	%p16, %r28, %r18;
	add.s32 	%r15, %r13, 8;
	setp.ge.s32 	%p17, %r15, %r19;
	or.pred  	%p18, %p17, %p16;
	@%p18 bra 	$L__BB21_12;
	ld.shared.f32 	%f6, [%r14+32];
	mad.lo.s32 	%r33, %r15, %r18, %r28;
	mul.wide.s32 	%rd15, %r33, 4;
	add.s64 	%rd16, %rd2, %rd15;
	st.global.f32 	[%rd16], %f6;
$L__BB21_12:
	setp.ge.s32 	%p19, %r28, %r18;
	add.s32 	%r16, %r13, 16;
	setp.ge.s32 	%p20, %r16, %r19;
	or.pred  	%p21, %p20, %p19;
	@%p21 bra 	$L__BB21_14;
	ld.shared.f32 	%f7, [%r14+64];
	mad.lo.s32 	%r34, %r16, %r18, %r28;
	mul.wide.s32 	%rd17, %r34, 4;
	add.s64 	%rd18, %rd2, %rd17;
	st.global.f32 	[%rd18], %f7;
$L__BB21_14:
	setp.ge.s32 	%p22, %r28, %r18;
	add.s32 	%r17, %r13, 24;
	setp.ge.s32 	%p23, %r17, %r19;
	or.pred  	%p24, %p23, %p22;
	@%p24 bra 	$L__BB21_16;
	ld.shared.f32 	%f8, [%r14+96];
	mad.lo.s32 	%r35, %r17, %r18, %r28;
	mul.wide.s32 	%rd19, %r35, 4;
	add.s64 	%rd20, %rd2, %rd19;
	st.global.f32 	[%rd20], %f8;
$L__BB21_16:
	ret;

}
	// .globl	_Z21softmax_kernel_simplePKfPfii
.visible .entry _Z21softmax_kernel_simplePKfPfii(
	.param .u64 .ptr .align 1 _Z21softmax_kernel_simplePKfPfii_param_0,
	.param .u64 .ptr .align 1 _Z21softmax_kernel_simplePKfPfii_param_1,
	.param .u32 _Z21softmax_kernel_simplePKfPfii_param_2,
	.param .u32 _Z21softmax_kernel_simplePKfPfii_param_3
)
{
	.reg .pred 	%p<18>;
	.reg .b32 	%r<38>;
	.reg .b32 	%f<42>;
	.reg .b64 	%rd<15>;

	ld.param.u64 	%rd3, [_Z21softmax_kernel_simplePKfPfii_param_0];
	ld.param.u64 	%rd4, [_Z21softmax_kernel_simplePKfPfii_param_1];
	ld.param.u32 	%r13, [_Z21softmax_kernel_simplePKfPfii_param_2];
	ld.param.u32 	%r12, [_Z21softmax_kernel_simplePKfPfii_param_3];
	mov.u32 	%r1, %ctaid.x;
	mov.u32 	%r37, %tid.x;
	setp.ge.s32 	%p1, %r1, %r13;
	@%p1 bra 	$L__BB22_10;
	cvta.to.global.u64 	%rd5, %rd4;
	cvta.to.global.u64 	%rd6, %rd3;
	mul.lo.s32 	%r14, %r12, %r1;
	mul.wide.s32 	%rd7, %r14, 4;
	add.s64 	%rd1, %rd6, %rd7;
	add.s64 	%rd2, %rd5, %rd7;
	setp.ge.s32 	%p2, %r37, %r12;
	mov.f32 	%f39, 0fFF7FFFFF;
	@%p2 bra 	$L__BB22_4;
	mov.f32 	%f39, 0fFF7FFFFF;
	mov.u32 	%r3, %ntid.x;
	mov.u32 	%r35, %r37;
$L__BB22_3:
	mul.wide.s32 	%rd8, %r35, 4;
	add.s64 	%rd9, %rd1, %rd8;
	ld.global.f32 	%f11, [%rd9];
	max.f32 	%f39, %f39, %f11;
	add.s32 	%r35, %r35, %r3;
	setp.lt.s32 	%p3, %r35, %r12;
	@%p3 bra 	$L__BB22_3;
$L__BB22_4:
	setp.lt.s32 	%p4, %r37, %r12;
	mov.b32 	%r15, %f39;
	shfl.sync.bfly.b32	%r16|%p5, %r15, 16, 31, -1;
	mov.b32 	%f13, %r16;
	max.f32 	%f14, %f39, %f13;
	mov.b32 	%r17, %f14;
	shfl.sync.bfly.b32	%r18|%p6, %r17, 8, 31, -1;
	mov.b32 	%f15, %r18;
	max.f32 	%f16, %f14, %f15;
	mov.b32 	%r19, %f16;
	shfl.sync.bfly.b32	%r20|%p7, %r19, 4, 31, -1;
	mov.b32 	%f17, %r20;
	max.f32 	%f18, %f16, %f17;
	mov.b32 	%r21, %f18;
	shfl.sync.bfly.b32	%r22|%p8, %r21, 2, 31, -1;
	mov.b32 	%f19, %r22;
	max.f32 	%f20, %f18, %f19;
	mov.b32 	%r23, %f20;
	shfl.sync.bfly.b32	%r24|%p9, %r23, 1, 31, -1;
	mov.b32 	%f21, %r24;
	max.f32 	%f4, %f20, %f21;
	mov.f32 	%f41, 0f00000000;
	@%p4 bra 	$L__BB22_5;
	bra.uni 	$L__BB22_7;
$L__BB22_5:
	mov.f32 	%f41, 0f00000000;
	mov.u32 	%r6, %ntid.x;
	mov.u32 	%r36, %r37;
$L__BB22_6:
	mul.wide.s32 	%rd10, %r36, 4;
	add.s64 	%rd11, %rd1, %rd10;
	ld.global.f32 	%f23, [%rd11];
	sub.f32 	%f24, %f23, %f4;
	mul.f32 	%f25, %f24, 0f3FB8AA3B;
	ex2.approx.f32 	%f26, %f25;
	add.s64 	%rd12, %rd2, %rd10;
	st.global.f32 	[%rd12], %f26;
	add.f32 	%f41, %f41, %f26;
	add.s32 	%r36, %r36, %r6;
	setp.lt.s32 	%p10, %r36, %r12;
	@%p10 bra 	$L__BB22_6;
$L__BB22_7:
	setp.lt.s32 	%p11, %r37, %r12;
	mov.b32 	%r25, %f41;
	shfl.sync.bfly.b32	%r26|%p12, %r25, 16, 31, -1;
	mov.b32 	%f27, %r26;
	add.f32 	%f28, %f41, %f27;
	mov.b32 	%r27, %f28;
	shfl.sync.bfly.b32	%r28|%p13, %r27, 8, 31, -1;
	mov.b32 	%f29, %r28;
	add.f32 	%f30, %f28, %f29;
	mov.b32 	%r29, %f30;
	shfl.sync.bfly.b32	%r30|%p14, %r29, 4, 31, -1;
	mov.b32 	%f31, %r30;
	add.f32 	%f32, %f30, %f31;
	mov.b32 	%r31, %f32;
	shfl.sync.bfly.b32	%r32|%p15, %r31, 2, 31, -1;
	mov.b32 	%f33, %r32;
	add.f32 	%f34, %f32, %f33;
	mov.b32 	%r33, %f34;
	shfl.sync.bfly.b32	%r34|%p16, %r33, 1, 31, -1;
	mov.b32 	%f35, %r34;
	add.f32 	%f8, %f34, %f35;
	@%p11 bra 	$L__BB22_8;
	bra.uni 	$L__BB22_10;
$L__BB22_8:
	mov.u32 	%r9, %ntid.x;
$L__BB22_9:
	mul.wide.s32 	%rd13, %r37, 4;
	add.s64 	%rd14, %rd2, %rd13;
	ld.global.f32 	%f36, [%rd14];
	div.rn.f32 	%f37, %f36, %f8;
	st.global.f32 	[%rd14], %f37;
	add.s32 	%r37, %r37, %r9;
	setp.lt.s32 	%p17, %r37, %r12;
	@%p17 bra 	$L__BB22_9;
$L__BB22_10:
	ret;

}
	// .globl	_Z32cross_entropy_loss_kernel_simplePKfS0_Pfii
.visible .entry _Z32cross_entropy_loss_kernel_simplePKfS0_Pfii(
	.param .u64 .ptr .align 1 _Z32cross_entropy_loss_kernel_simplePKfS0_Pfii_param_0,
	.param .u64 .ptr .align 1 _Z32cross_entropy_loss_kernel_simplePKfS0_Pfii_param_1,
	.param .u64 .ptr .align 1 _Z32cross_entropy_loss_kernel_simplePKfS0_Pfii_param_2,
	.param .u32 _Z32cross_entropy_loss_kernel_simplePKfS0_Pfii_param_3,
	.param .u32 _Z32cross_entropy_loss_kernel_simplePKfS0_Pfii_param_4
)
{
	.reg .pred 	%p<13>;
	.reg .b32 	%r<24>;
	.reg .b32 	%f<43>;
	.reg .b64 	%rd<15>;

	ld.param.u64 	%rd4, [_Z32cross_entropy_loss_kernel_simplePKfS0_Pfii_param_0];
	ld.param.u64 	%rd5, [_Z32cross_entropy_loss_kernel_simplePKfS0_Pfii_param_1];
	ld.param.u64 	%rd6, [_Z32cross_entropy_loss_kernel_simplePKfS0_Pfii_param_2];
	ld.param.u32 	%r7, [_Z32cross_entropy_loss_kernel_simplePKfS0_Pfii_param_3];
	ld.param.u32 	%r6, [_Z32cross_entropy_loss_kernel_simplePKfS0_Pfii_param_4];
	mov.u32 	%r1, %ctaid.x;
	mov.u32 	%r2, %tid.x;
	setp.ge.s32 	%p1, %r1, %r7;
	@%p1 bra 	$L__BB23_6;
	setp.ge.s32 	%p2, %r2, %r6;
	mov.f32 	%f42, 0f00000000;
	@%p2 bra 	$L__BB23_4;
	mov.u32 	%r3, %ntid.x;
	cvta.to.global.u64 	%rd1, %rd5;
	cvta.to.global.u64 	%rd2, %rd4;
	mul.lo.s32 	%r8, %r6, %r1;
	cvt.s64.s32 	%rd3, %r8;
	mov.f32 	%f42, 0f00000000;
	mov.u32 	%r23, %r2;
$L__BB23_3:
	cvt.s64.s32 	%rd7, %r23;
	add.s64 	%rd8, %rd7, %rd3;
	shl.b64 	%rd9, %rd8, 2;
	add.s64 	%rd10, %rd1, %rd9;
	ld.global.f32 	%f7, [%rd10];
	add.s64 	%rd11, %rd2, %rd9;
	ld.global.f32 	%f8, [%rd11];
	add.f32 	%f9, %f8, 0f3089705F;
	setp.lt.f32 	%p3, %f9, 0f00800000;
	mul.f32 	%f10, %f9, 0f4B000000;
	selp.f32 	%f11, %f10, %f9, %p3;
	selp.f32 	%f12, 0fC1B80000, 0f00000000, %p3;
	mov.b32 	%r9, %f11;
	add.s32 	%r10, %r9, -1059760811;
	and.b32  	%r11, %r10, -8388608;
	sub.s32 	%r12, %r9, %r11;
	mov.b32 	%f13, %r12;
	cvt.rn.f32.s32 	%f14, %r11;
	fma.rn.f32 	%f15, %f14, 0f34000000, %f12;
	add.f32 	%f16, %f13, 0fBF800000;
	fma.rn.f32 	%f17, %f16, 0fBE055027, 0f3E1039F6;
	fma.rn.f32 	%f18, %f17, %f16, 0fBDF8CDCC;
	fma.rn.f32 	%f19, %f18, %f16, 0f3E0F2955;
	fma.rn.f32 	%f20, %f19, %f16, 0fBE2AD8B9;
	fma.rn.f32 	%f21, %f20, %f16, 0f3E4CED0B;
	fma.rn.f32 	%f22, %f21, %f16, 0fBE7FFF22;
	fma.rn.f32 	%f23, %f22, %f16, 0f3EAAAA78;
	fma.rn.f32 	%f24, %f23, %f16, 0fBF000000;
	mul.f32 	%f25, %f16, %f24;
	fma.rn.f32 	%f26, %f25, %f16, %f16;
	fma.rn.f32 	%f27, %f15, 0f3F317218, %f26;
	setp.gt.u32 	%p4, %r9, 2139095039;
	fma.rn.f32 	%f28, %f11, 0f7F800000, 0f7F800000;
	selp.f32 	%f29, %f28, %f27, %p4;
	setp.eq.f32 	%p5, %f11, 0f00000000;
	selp.f32 	%f30, 0fFF800000, %f29, %p5;
	mul.f32 	%f31, %f7, %f30;
	sub.f32 	%f42, %f42, %f31;
	add.s32 	%r23, %r23, %r3;
	setp.lt.s32 	%p6, %r23, %r6;
	@%p6 bra 	$L__BB23_3;
$L__BB23_4:
	mov.b32 	%r13, %f42;
	shfl.sync.bfly.b32	%r14|%p7, %r13, 16, 31, -1;
	mov.b32 	%f32, %r14;
	add.f32 	%f33, %f42, %f32;
	mov.b32 	%r15, %f33;
	shfl.sync.bfly.b32	%r16|%p8, %r15, 8, 31, -1;
	mov.b32 	%f34, %r16;
	add.f32 	%f35, %f33, %f34;
	mov.b32 	%r17, %f35;
	shfl.sync.bfly.b32	%r18|%p9, %r17, 4, 31, -1;
	mov.b32 	%f36, %r18;
	add.f32 	%f37, %f35, %f36;
	mov.b32 	%r19, %f37;
	shfl.sync.bfly.b32	%r20|%p10, %r19, 2, 31, -1;
	mov.b32 	%f38, %r20;
	add.f32 	%f39, %f37, %f38;
	mov.b32 	%r21, %f39;
	shfl.sync.bfly.b32	%r22|%p11, %r21, 1, 31, -1;
	mov.b32 	%f40, %r22;
	add.f32 	%f4, %f39, %f40;
	setp.ne.s32 	%p12, %r2, 0;
	@%p12 bra 	$L__BB23_6;
	cvta.to.global.u64 	%rd12, %rd6;
	mul.wide.u32 	%rd13, %r1, 4;
	add.s64 	%rd14, %rd12, %rd13;
	st.global.f32 	[%rd14], %f4;
$L__BB23_6:
	ret;

}
	// .globl	_Z26softmax_cross_entropy_gradPKfS0_Pfii
.visible .entry _Z26softmax_cross_entropy_gradPKfS0_Pfii(
	.param .u64 .ptr .align 1 _Z26softmax_cross_entropy_gradPKfS0_Pfii_param_0,
	.param .u64 .ptr .align 1 _Z26softmax_cross_entropy_gradPKfS0_Pfii_param_1,
	.param .u64 .ptr .align 1 _Z26softmax_cross_entropy_gradPKfS0_Pfii_param_2,
	.param .u32 _Z26softmax_cross_entropy_gradPKfS0_Pfii_param_3,
	.param .u32 _Z26softmax_cross_entropy_gradPKfS0_Pfii_param_4
)
{
	.reg .pred 	%p<2>;
	.reg .b32 	%r<8>;
	.reg .b32 	%f<4>;
	.reg .b64 	%rd<11>;

	ld.param.u64 	%rd1, [_Z26softmax_cross_entropy_gradPKfS0_Pfii_param_0];
	ld.param.u64 	%rd2, [_Z26softmax_cross_entropy_gradPKfS0_Pfii_param_1];
	ld.param.u64 	%rd3, [_Z26softmax_cross_entropy_gradPKfS0_Pfii_param_2];
	ld.param.u32 	%r2, [_Z26softmax_cross_entropy_gradPKfS0_Pfii_param_3];
	ld.param.u32 	%r3, [_Z26softmax_cross_entropy_gradPKfS0_Pfii_param_4];
	mov.u32 	%r4, %tid.x;
	mov.u32 	%r5, %ctaid.x;
	mov.u32 	%r6, %ntid.x;
	mad.lo.s32 	%r1, %r5, %r6, %r4;
	mul.lo.s32 	%r7, %r3, %r2;
	setp.ge.s32 	%p1, %r1, %r7;
	@%p1 bra 	$L__BB24_2;
	cvta.to.global.u64 	%rd4, %rd1;
	cvta.to.global.u64 	%rd5, %rd2;
	cvta.to.global.u64 	%rd6, %rd3;
	mul.wide.s32 	%rd7, %r1, 4;
	add.s64 	%rd8, %rd4, %rd7;
	ld.global.f32 	%f1, [%rd8];
	add.s64 	%rd9, %rd5, %rd7;
	ld.global.f32 	%f2, [%rd9];
	sub.f32 	%f3, %f1, %f2;
	add.s64 	%rd10, %rd6, %rd7;
	st.global.f32 	[%rd10], %f3;
$L__BB24_2:
	ret;

}


// ===== COMPILED SASS (sm_100) =====

	.target	sm_100

	.elftype	@"ET_EXEC"


//--------------------- .note.nv.tkinfo           --------------------------
	.section	.note.nv.tkinfo,"",@"SHT_NOTE"
	.sectionflags	@"SHF_NOTE_NV_TKINFO"
	.tkinfo
        /*0018*/ 	.word	0x00000002
        /*0030*/ 	.string	""
        /*0030*/ 	.string	"ptxas"
        /*0030*/ 	.string	"Cuda compilation tools, release 13.0, V13.0.88"
        /*0030*/ 	.string	"Build cuda_13.0.r13.0/compiler.36424714_0"
        /*0030*/ 	.string	"-arch sm_100 -m 64 "



//--------------------- .note.nv.cuinfo           --------------------------
	.section	.note.nv.cuinfo,"",@"SHT_NOTE"
	.sectionflags	@"SHF_NOTE_NV_CUINFO"
        /*0018*/ 	.short	0x0002
        /*001a*/ 	.short	0x0064
        /*001c*/ 	.short	0x0082
	.zero		2


//--------------------- .nv.info                  --------------------------
	.section	.nv.info,"",@"SHT_CUDA_INFO"
	.align	4


	//----- nvinfo : EIATTR_REGCOUNT
	.align		4
        /*0000*/ 	.byte	0x04, 0x2f
        /*0002*/ 	.short	(.L_2 - .L_1)
	.align		4
.L_1:
        /*0004*/ 	.word	index@(_Z18elementwise_kernelI5AddOpEvPKfS2_PfiT_)
        /*0008*/ 	.word	0x0000000c


	//----- nvinfo : EIATTR_FRAME_SIZE
	.align		4
.L_2:
        /*000c*/ 	.byte	0x04, 0x11
        /*000e*/ 	.short	(.L_4 - .L_3)
	.align		4
.L_3:
        /*0010*/ 	.word	index@(_Z18elementwise_kernelI5AddOpEvPKfS2_PfiT_)
        /*0014*/ 	.word	0x00000000


	//----- nvinfo : EIATTR_REGCOUNT
	.align		4
.L_4:
        /*0018*/ 	.byte	0x04, 0x2f
        /*001a*/ 	.short	(.L_6 - .L_5)
	.align		4
.L_5:
        /*001c*/ 	.word	index@(_Z28elementwise_broadcast_kernelI5AddOpEvPKfS2_PfiiiT_)
        /*0020*/ 	.word	0x0000000c


	//----- nvinfo : EIATTR_FRAME_SIZE
	.align		4
.L_6:
        /*0024*/ 	.byte	0x04, 0x11
        /*0026*/ 	.short	(.L_8 - .L_7)
	.align		4
.L_7:
        /*0028*/ 	.word	index@(_Z28elementwise_broadcast_kernelI5AddOpEvPKfS2_PfiiiT_)
        /*002c*/ 	.word	0x00000000


	//----- nvinfo : EIATTR_REGCOUNT
	.align		4
.L_8:
        /*0030*/ 	.byte	0x04, 0x2f
        /*0032*/ 	.short	(.L_10 - .L_9)
	.align		4
.L_9:
        /*0034*/ 	.word	index@(_Z18elementwise_kernelI5MulOpEvPKfS2_PfiT_)
        /*0038*/ 	.word	0x0000000c


	//----- nvinfo : EIATTR_FRAME_SIZE
	.align		4
.L_10:
        /*003c*/ 	.byte	0x04, 0x11
        /*003e*/ 	.short	(.L_12 - .L_11)
	.align		4
.L_11:
        /*0040*/ 	.word	index@(_Z18elementwise_kernelI5MulOpEvPKfS2_PfiT_)
        /*0044*/ 	.word	0x00000000


	//----- nvinfo : EIATTR_REGCOUNT
	.align		4
.L_12:
        /*0048*/ 	.byte	0x04, 0x2f
        /*004a*/ 	.short	(.L_14 - .L_13)
	.align		4
.L_13:
        /*004c*/ 	.word	index@(_Z28elementwise_broadcast_kernelI5MulOpEvPKfS2_PfiiiT_)
        /*0050*/ 	.word	0x0000000c


	//----- nvinfo : EIATTR_FRAME_SIZE
	.align		4
.L_14:
        /*0054*/ 	.byte	0x04, 0x11
        /*0056*/ 	.short	(.L_16 - .L_15)
	.align		4
.L_15:
        /*0058*/ 	.word	index@(_Z28elementwise_broadcast_kernelI5MulOpEvPKfS2_PfiiiT_)
        /*005c*/ 	.word	0x00000000


	//----- nvinfo : EIATTR_REGCOUNT
	.align		4
.L_16:
        /*0060*/ 	.byte	0x04, 0x2f
        /*0062*/ 	.short	(.L_18 - .L_17)
	.align		4
.L_17:
        /*0064*/ 	.word	index@(_Z24unary_elementwise_kernelI6ReluOpEvPKfPfiT_)
        /*0068*/ 	.word	0x0000000a


	//----- nvinfo : EIATTR_FRAME_SIZE
	.align		4
.L_18:
        /*006c*/ 	.byte	0x04, 0x11
        /*006e*/ 	.short	(.L_20 - .L_19)
	.align		4
.L_19:
        /*0070*/ 	.word	index@(_Z24unary_elementwise_kernelI6ReluOpEvPKfPfiT_)
        /*0074*/ 	.word	0x00000000


	//----- nvinfo : EIATTR_REGCOUNT
	.align		4
.L_20:
        /*0078*/ 	.byte	0x04, 0x2f
        /*007a*/ 	.short	(.L_22 - .L_21)
	.align		4
.L_21:
        /*007c*/ 	.word	index@(_Z24unary_elementwise_kernelI10ReluGradOpEvPKfPfiT_)
        /*0080*/ 	.word	0x0000000a


	//----- nvinfo : EIATTR_FRAME_SIZE
	.align		4
.L_22:
        /*0084*/ 	.byte	0x04, 0x11
        /*0086*/ 	.short	(.L_24 - .L_23)
	.align		4
.L_23:
        /*0088*/ 	.word	index@(_Z24unary_elementwise_kernelI10ReluGradOpEvPKfPfiT_)
        /*008c*/ 	.word	0x00000000


	//----- nvinfo : EIATTR_REGCOUNT
	.align		4
.L_24:
        /*0090*/ 	.byte	0x04, 0x2f
        /*0092*/ 	.short	(.L_26 - .L_25)
	.align		4
.L_25:
        /*0094*/ 	.word	index@(_Z24unary_elementwise_kernelI5LogOpEvPKfPfiT_)
        /*0098*/ 	.word	0x0000000c


	//----- nvinfo : EIATTR_FRAME_SIZE
	.align		4
.L_26:
        /*009c*/ 	.byte	0x04, 0x11
        /*009e*/ 	.short	(.L_28 - .L_27)
	.align		4
.L_27:
        /*00a0*/ 	.word	index@(_Z24unary_elementwise_kernelI5LogOpEvPKfPfiT_)
        /*00a4*/ 	.word	0x00000000


	//----- nvinfo : EIATTR_REGCOUNT
	.align		4
.L_28:
        /*00a8*/ 	.byte	0x04, 0x2f
        /*00aa*/ 	.short	(.L_30 - .L_29)
	.align		4
.L_29:
        /*00ac*/ 	.word	index@(_Z24unary_elementwise_kernelI9LogGradOpEvPKfPfiT_)
        /*00b0*/ 	.word	0x0000000e


	//----- nvinfo : EIATTR_FRAME_SIZE
	.align		4
.L_30:
        /*00b4*/ 	.byte	0x04, 0x11
        /*00b6*/ 	.short	(.L_32 - .L_31)
	.align		4
.L_31:
        /*00b8*/ 	.word	index@($__internal_2_$__cuda_sm20_rcp_rn_f32_slowpath)
        /*00bc*/ 	.word	0x00000000


	//----- nvinfo : EIATTR_FRAME_SIZE
	.align		4
.L_32:
        /*00c0*/ 	.byte	0x04, 0x11
        /*00c2*/ 	.short	(.L_34 - .L_33)
	.align		4
.L_33:
        /*00c4*/ 	.word	index@(_Z24unary_elementwise_kernelI9LogGradOpEvPKfPfiT_)
        /*00c8*/ 	.word	0x00000000


	//----- nvinfo : EIATTR_REGCOUNT
	.align		4
.L_34:
        /*00cc*/ 	.byte	0x04, 0x2f
        /*00ce*/ 	.short	(.L_36 - .L_35)
	.align		4
.L_35:
        /*00d0*/ 	.word	index@(_Z24unary_elementwise_kernelI6TanhOpEvPKfPfiT_)
        /*00d4*/ 	.word	0x0000000e


	//----- nvinfo : EIATTR_FRAME_SIZE
	.align		4
.L_36:
        /*00d8*/ 	.byte	0x04, 0x11
        /*00da*/ 	.short	(.L_38 - .L_37)
	.align		4
.L_37:
        /*00dc*/ 	.word	index@(_Z24unary_elementwise_kernelI6TanhOpEvPKfPfiT_)
        /*00e0*/ 	.word	0x00000000


	//----- nvinfo : EIATTR_REGCOUNT
	.align		4
.L_38:
        /*00e4*/ 	.byte	0x04, 0x2f
        /*00e6*/ 	.short	(.L_40 - .L_39)
	.align		4
.L_39:
        /*00e8*/ 	.word	index@(_Z24unary_elementwise_kernelI10TanhGradOpEvPKfPfiT_)
        /*00ec*/ 	.word	0x0000000a


	//----- nvinfo : EIATTR_FRAME_SIZE
	.align		4
.L_40:
        /*00f0*/ 	.byte	0x04, 0x11
        /*00f2*/ 	.short	(.L_42 - .L_41)
	.align		4
.L_41:
        /*00f4*/ 	.word	index@(_Z24unary_elementwise_kernelI10TanhGradOpEvPKfPfiT_)
        /*00f8*/ 	.word	0x00000000


	//----- nvinfo : EIATTR_REGCOUNT
	.align		4
.L_42:
        /*00fc*/ 	.byte	0x04, 0x2f
        /*00fe*/ 	.short	(.L_44 - .L_43)
	.align		4
.L_43:
        /*0100*/ 	.word	index@(_Z24unary_elementwise_kernelI9SigmoidOpEvPKfPfiT_)
        /*0104*/ 	.word	0x0000000e


	//----- nvinfo : EIATTR_FRAME_SIZE
	.align		4
.L_44:
        /*0108*/ 	.byte	0x04, 0x11
        /*010a*/ 	.short	(.L_46 - .L_45)
	.align		4
.L_45:
        /*010c*/ 	.word	index@($__internal_1_$__cuda_sm20_rcp_rn_f32_slowpath)
        /*0110*/ 	.word	0x00000000


	//----- nvinfo : EIATTR_FRAME_SIZE
	.align		4
.L_46:
        /*0114*/ 	.byte	0x04, 0x11
        /*0116*/ 	.short	(.L_48 - .L_47)
	.align		4
.L_47:
        /*0118*/ 	.word	index@(_Z24unary_elementwise_kernelI9SigmoidOpEvPKfPfiT_)
        /*011c*/ 	.word	0x00000000


	//----- nvinfo : EIATTR_REGCOUNT
	.align		4
.L_48:
        /*0120*/ 	.byte	0x04, 0x2f
        /*0122*/ 	.short	(.L_50 - .L_49)
	.align		4
.L_49:
        /*0124*/ 	.word	index@(_Z24unary_elementwise_kernelI13SigmoidGradOpEvPKfPfiT_)
        /*0128*/ 	.word	0x0000000c


	//----- nvinfo : EIATTR_FRAME_SIZE
	.align		4
.L_50:
        /*012c*/ 	.byte	0x04, 0x11
        /*012e*/ 	.short	(.L_52 - .L_51)
	.align		4
.L_51:
        /*0130*/ 	.word	index@(_Z24unary_elementwise_kernelI13SigmoidGradOpEvPKfPfiT_)
        /*0134*/ 	.word	0x00000000


	//----- nvinfo : EIATTR_REGCOUNT
	.align		4
.L_52:
        /*0138*/ 	.byte	0x04, 0x2f
        /*013a*/ 	.short	(.L_54 - .L_53)
	.align		4
.L_53:
        /*013c*/ 	.word	index@(_Z24unary_elementwise_kernelI5ExpOpEvPKfPfiT_)
        /*0140*/ 	.word	0x0000000c


	//----- nvinfo : EIATTR_FRAME_SIZE
	.align		4
.L_54:
        /*0144*/ 	.byte	0x04, 0x11
        /*0146*/ 	.short	(.L_56 - .L_55)
	.align		4
.L_55:
        /*0148*/ 	.word	index@(_Z24unary_elementwise_kernelI5ExpOpEvPKfPfiT_)
        /*014c*/ 	.word	0x00000000


	//----- nvinfo : EIATTR_REGCOUNT
	.align		4
.L_56:
        /*0150*/ 	.byte	0x04, 0x2f
        /*0152*/ 	.short	(.L_58 - .L_57)
	.align		4
.L_57:
        /*0154*/ 	.word	index@(_Z12power_kernelPKfPffi)
        /*0158*/ 	.word	0x0000000f


	//----- nvinfo : EIATTR_FRAME_SIZE
	.align		4
.L_58:
        /*015c*/ 	.byte	0x04, 0x11
        /*015e*/ 	.short	(.L_60 - .L_59)
	.align		4
.L_59:
        /*0160*/ 	.word	index@(_Z12power_kernelPKfPffi)
        /*0164*/ 	.word	0x00000000


	//----- nvinfo : EIATTR_REGCOUNT
	.align		4
.L_60:
        /*0168*/ 	.byte	0x04, 0x2f
        /*016a*/ 	.short	(.L_62 - .L_61)
	.align		4
.L_61:
        /*016c*/ 	.word	index@(_Z23power_local_grad_kernelPKfPffi)
        /*0170*/ 	.word	0x00000010


	//----- nvinfo : EIATTR_FRAME_SIZE
	.align		4
.L_62:
        /*0174*/ 	.byte	0x04, 0x11
        /*0176*/ 	.short	(.L_64 - .L_63)
	.align		4
.L_63:
        /*0178*/ 	.word	index@(_Z23power_local_grad_kernelPKfPffi)
        /*017c*/ 	.word	0x00000000


	//----- nvinfo : EIATTR_REGCOUNT
	.align		4
.L_64:
        /*0180*/ 	.byte	0x04, 0x2f
        /*0182*/ 	.short	(.L_66 - .L_65)
	.align		4
.L_65:
        /*0184*/ 	.word	index@(_Z17reduce_sum_kernelPKfPfi)
        /*0188*/ 	.word	0x0000000b


	//----- nvinfo : EIATTR_FRAME_SIZE
	.align		4
.L_66:
        /*018c*/ 	.byte	0x04, 0x11
        /*018e*/ 	.short	(.L_68 - .L_67)
	.align		4
.L_67:
        /*0190*/ 	.word	index@(_Z17reduce_sum_kernelPKfPfi)
        /*0194*/ 	.word	0x00000000


	//----- nvinfo : EIATTR_REGCOUNT
	.align		4
.L_68:
        /*0198*/ 	.byte	0x04, 0x2f
        /*019a*/ 	.short	(.L_70 - .L_69)
	.align		4
.L_69:
        /*019c*/ 	.word	index@(_Z16sum_axis0_kernelPKfPfii)
        /*01a0*/ 	.word	0x00000020


	//----- nvinfo : EIATTR_FRAME_SIZE
	.align		4
.L_70:
        /*01a4*/ 	.byte	0x04, 0x11
        /*01a6*/ 	.short	(.L_72 - .L_71)
	.align		4
.L_71:
        /*01a8*/ 	.word	index@(_Z16sum_axis0_kernelPKfPfii)
        /*01ac*/ 	.word	0x00000000


	//----- nvinfo : EIATTR_REGCOUNT
	.align		4
.L_72:
        /*01b0*/ 	.byte	0x04, 0x2f
        /*01b2*/ 	.short	(.L_74 - .L_73)
	.align		4
.L_73:
        /*01b4*/ 	.word	index@(_Z19reduce_axis1_stage1PKfPfiii)
        /*01b8*/ 	.word	0x0000000e


	//----- nvinfo : EIATTR_FRAME_SIZE
	.align		4
.L_74:
        /*01bc*/ 	.byte	0x04, 0x11
        /*01be*/ 	.short	(.L_76 - .L_75)
	.align		4
.L_75:
        /*01c0*/ 	.word	index@(_Z19reduce_axis1_stage1PKfPfiii)
        /*01c4*/ 	.word	0x00000000


	//----- nvinfo : EIATTR_REGCOUNT
	.align		4
.L_76:
        /*01c8*/ 	.byte	0x04, 0x2f
        /*01ca*/ 	.short	(.L_78 - .L_77)
	.align		4
.L_77:
        /*01cc*/ 	.word	index@(_Z19reduce_axis1_stage2PKfPfii)
        /*01d0*/ 	.word	0x0000001f


	//----- nvinfo : EIATTR_FRAME_SIZE
	.align		4
.L_78:
        /*01d4*/ 	.byte	0x04, 0x11
        /*01d6*/ 	.short	(.L_80 - .L_79)
	.align		4
.L_79:
        /*01d8*/ 	.word	index@(_Z19reduce_axis1_stage2PKfPfii)
        /*01dc*/ 	.word	0x00000000


	//----- nvinfo : EIATTR_REGCOUNT
	.align		4
.L_80:
        /*01e0*/ 	.byte	0x04, 0x2f
        /*01e2*/ 	.short	(.L_82 - .L_81)
	.align		4
.L_81:
        /*01e4*/ 	.word	index@(_Z11fill_kernelPffi)
        /*01e8*/ 	.word	0x0000000a


	//----- nvinfo : EIATTR_FRAME_SIZE
	.align		4
.L_82:
        /*01ec*/ 	.byte	0x04, 0x11
        /*01ee*/ 	.short	(.L_84 - .L_83)
	.align		4
.L_83:
        /*01f0*/ 	.word	index@(_Z11fill_kernelPffi)
        /*01f4*/ 	.word	0x00000000


	//----- nvinfo : EIATTR_REGCOUNT
	.align		4
.L_84:
        /*01f8*/ 	.byte	0x04, 0x2f
        /*01fa*/ 	.short	(.L_86 - .L_85)
	.align		4
.L_85:
        /*01fc*/ 	.word	index@(_Z5printPfS_)
        /*0200*/ 	.word	0x00000018


	//----- nvinfo : EIATTR_FRAME_SIZE
	.align		4
.L_86:
        /*0204*/ 	.byte	0x04, 0x11
        /*0206*/ 	.short	(.L_88 - .L_87)
	.align		4
.L_87:
        /*0208*/ 	.word	index@(_Z5printPfS_)
        /*020c*/ 	.word	0x00000020


	//----- nvinfo : EIATTR_REGCOUNT
	.align		4
.L_88:
        /*0210*/ 	.byte	0x04, 0x2f
        /*0212*/ 	.short	(.L_90 - .L_89)
	.align		4
.L_89:
        /*0214*/ 	.word	index@(_Z16transpose_sharedPKfPfii)
        /*0218*/ 	.word	0x0000001a


	//----- nvinfo : EIATTR_FRAME_SIZE
	.align		4
.L_90:
        /*021c*/ 	.byte	0x04, 0x11
        /*021e*/ 	.short	(.L_92 - .L_91)
	.align		4
.L_91:
        /*0220*/ 	.word	index@(_Z16transpose_sharedPKfPfii)
        /*0224*/ 	.word	0x00000000


	//----- nvinfo : EIATTR_REGCOUNT
	.align		4
.L_92:
        /*0228*/ 	.byte	0x04, 0x2f
        /*022a*/ 	.short	(.L_94 - .L_93)
	.align		4
.L_93:
        /*022c*/ 	.word	index@(_Z21softmax_kernel_simplePKfPfii)
        /*0230*/ 	.word	0x00000014


	//----- nvinfo : EIATTR_FRAME_SIZE
	.align		4
.L_94:
        /*0234*/ 	.byte	0x04, 0x11
        /*0236*/ 	.short	(.L_96 - .L_95)
	.align		4
.L_95:
        /*0238*/ 	.word	index@($__internal_0_$__cuda_sm3x_div_rn_noftz_f32_slowpath)
        /*023c*/ 	.word	0x00000000


	//----- nvinfo : EIATTR_FRAME_SIZE
	.align		4
.L_96:
        /*0240*/ 	.byte	0x04, 0x11
        /*0242*/ 	.short	(.L_98 - .L_97)
	.align		4
.L_97:
        /*0244*/ 	.word	index@(_Z21softmax_kernel_simplePKfPfii)
        /*0248*/ 	.word	0x00000000


	//----- nvinfo : EIATTR_REGCOUNT
	.align		4
.L_98:
        /*024c*/ 	.byte	0x04, 0x2f
        /*024e*/ 	.short	(.L_100 - .L_99)
	.align		4
.L_99:
        /*0250*/ 	.word	index@(_Z32cross_entropy_loss_kernel_simplePKfS0_Pfii)
        /*0254*/ 	.word	0x00000011


	//----- nvinfo : EIATTR_FRAME_SIZE
	.align		4
.L_100:
        /*0258*/ 	.byte	0x04, 0x11
        /*025a*/ 	.short	(.L_102 - .L_101)
	.align		4
.L_101:
        /*025c*/ 	.word	index@(_Z32cross_entropy_loss_kernel_simplePKfS0_Pfii)
        /*0260*/ 	.word	0x00000000


	//----- nvinfo : EIATTR_REGCOUNT
	.align		4
.L_102:
        /*0264*/ 	.byte	0x04, 0x2f
        /*0266*/ 	.short	(.L_104 - .L_103)
	.align		4
.L_103:
        /*0268*/ 	.word	index@(_Z26softmax_cross_entropy_gradPKfS0_Pfii)
        /*026c*/ 	.word	0x0000000c


	//----- nvinfo : EIATTR_FRAME_SIZE
	.align		4
.L_104:
        /*0270*/ 	.byte	0x04, 0x11
        /*0272*/ 	.short	(.L_106 - .L_105)
	.align		4
.L_105:
        /*0274*/ 	.word	index@(_Z26softmax_cross_entropy_gradPKfS0_Pfii)
        /*0278*/ 	.word	0x00000000


	//----- nvinfo : EIATTR_MIN_STACK_SIZE
	.align		4
.L_106:
        /*027c*/ 	.byte	0x04, 0x12
        /*027e*/ 	.short	(.L_108 - .L_107)
	.align		4
.L_107:
        /*0280*/ 	.word	index@(_Z26softmax_cross_entropy_gradPKfS0_Pfii)
        /*0284*/ 	.word	0x00000000


	//----- nvinfo : EIATTR_MIN_STACK_SIZE
	.align		4
.L_108:
        /*0288*/ 	.byte	0x04, 0x12
        /*028a*/ 	.short	(.L_110 - .L_109)
	.align		4
.L_109:
        /*028c*/ 	.word	index@(_Z32cross_entropy_loss_kernel_simplePKfS0_Pfii)
        /*0290*/ 	.word	0x00000000


	//----- nvinfo : EIATTR_MIN_STACK_SIZE
	.align		4
.L_110:
        /*0294*/ 	.byte	0x04, 0x12
        /*0296*/ 	.short	(.L_112 - .L_111)
	.align		4
.L_111:
        /*0298*/ 	.word	index@(_Z21softmax_kernel_simplePKfPfii)
        /*029c*/ 	.word	0x00000000


	//----- nvinfo : EIATTR_MIN_STACK_SIZE
	.align		4
.L_112:
        /*02a0*/ 	.byte	0x04, 0x12
        /*02a2*/ 	.short	(.L_114 - .L_113)
	.align		4
.L_113:
        /*02a4*/ 	.word	index@(_Z16transpose_sharedPKfPfii)
        /*02a8*/ 	.word	0x00000000


	//----- nvinfo : EIATTR_MIN_STACK_SIZE
	.align		4
.L_114:
        /*02ac*/ 	.byte	0x04, 0x12
        /*02ae*/ 	.short	(.L_116 - .L_115)
	.align		4
.L_115:
        /*02b0*/ 	.word	index@(_Z5printPfS_)
        /*02b4*/ 	.word	0x00000020


	//----- nvinfo : EIATTR_MIN_STACK_SIZE
	.align		4
.L_116:
        /*02b8*/ 	.byte	0x04, 0x12
        /*02ba*/ 	.short	(.L_118 - .L_117)
	.align		4
.L_117:
        /*02bc*/ 	.word	index@(_Z11fill_kernelPffi)
        /*02c0*/ 	.word	0x00000000


	//----- nvinfo : EIATTR_MIN_STACK_SIZE
	.align		4
.L_118:
        /*02c4*/ 	.byte	0x04, 0x12
        /*02c6*/ 	.short	(.L_120 - .L_119)
	.align		4
.L_119:
        /*02c8*/ 	.word	index@(_Z19reduce_axis1_stage2PKfPfii)
        /*02cc*/ 	.word	0x00000000


	//----- nvinfo : EIATTR_MIN_STACK_SIZE
	.align		4
.L_120:
        /*02d0*/ 	.byte	0x04, 0x12
        /*02d2*/ 	.short	(.L_122 - .L_121)
	.align		4
.L_121:
        /*02d4*/ 	.word	index@(_Z19reduce_axis1_stage1PKfPfiii)
        /*02d8*/ 	.word	0x00000000


	//----- nvinfo : EIATTR_MIN_STACK_SIZE
	.align		4
.L_122:
        /*02dc*/ 	.byte	0x04, 0x12
        /*02de*/ 	.short	(.L_124 - .L_123)
	.align		4
.L_123:
        /*02e0*/ 	.word	index@(_Z16sum_axis0_kernelPKfPfii)
        /*02e4*/ 	.word	0x00000000


	//----- nvinfo : EIATTR_MIN_STACK_SIZE
	.align		4
.L_124:
        /*02e8*/ 	.byte	0x04, 0x12
        /*02ea*/ 	.short	(.L_126 - .L_125)
	.align		4
.L_125:
        /*02ec*/ 	.word	index@(_Z17reduce_sum_kernelPKfPfi)
        /*02f0*/ 	.word	0x00000000


	//----- nvinfo : EIATTR_MIN_STACK_SIZE
	.align		4
.L_126:
        /*02f4*/ 	.byte	0x04, 0x12
        /*02f6*/ 	.short	(.L_128 - .L_127)
	.align		4
.L_127:
        /*02f8*/ 	.word	index@(_Z23power_local_grad_kernelPKfPffi)
        /*02fc*/ 	.word	0x00000000


	//----- nvinfo : EIATTR_MIN_STACK_SIZE
	.align		4
.L_128:
        /*0300*/ 	.byte	0x04, 0x12
        /*0302*/ 	.short	(.L_130 - .L_129)
	.align		4
.L_129:
        /*0304*/ 	.word	index@(_Z12power_kernelPKfPffi)
        /*0308*/ 	.word	0x00000000


	//----- nvinfo : EIATTR_MIN_STACK_SIZE
	.align		4
.L_130:
        /*030c*/ 	.byte	0x04, 0x12
        /*030e*/ 	.short	(.L_132 - .L_131)
	.align		4
.L_131:
        /*0310*/ 	.word	index@(_Z24unary_elementwise_kernelI5ExpOpEvPKfPfiT_)
        /*0314*/ 	.word	0x00000000


	//----- nvinfo : EIATTR_MIN_STACK_SIZE
	.align		4
.L_132:
        /*0318*/ 	.byte	0x04, 0x12
        /*031a*/ 	.short	(.L_134 - .L_133)
	.align		4
.L_133:
        /*031c*/ 	.word	index@(_Z24unary_elementwise_kernelI13SigmoidGradOpEvPKfPfiT_)
        /*0320*/ 	.word	0x00000000


	//----- nvinfo : EIATTR_MIN_STACK_SIZE
	.align		4
.L_134:
        /*0324*/ 	.byte	0x04, 0x12
        /*0326*/ 	.short	(.L_136 - .L_135)
	.align		4
.L_135:
        /*0328*/ 	.word	index@(_Z24unary_elementwise_kernelI9SigmoidOpEvPKfPfiT_)
        /*032c*/ 	.word	0x00000000


	//----- nvinfo : EIATTR_MIN_STACK_SIZE
	.align		4
.L_136:
        /*0330*/ 	.byte	0x04, 0x12
        /*0332*/ 	.short	(.L_138 - .L_137)
	.align		4
.L_137:
        /*0334*/ 	.word	index@(_Z24unary_elementwise_kernelI10TanhGradOpEvPKfPfiT_)
        /*0338*/ 	.word	0x00000000


	//----- nvinfo : EIATTR_MIN_STACK_SIZE
	.align		4
.L_138:
        /*033c*/ 	.byte	0x04, 0x12
        /*033e*/ 	.short	(.L_140 - .L_139)
	.align		4
.L_139:
        /*0340*/ 	.word	index@(_Z24unary_elementwise_kernelI6TanhOpEvPKfPfiT_)
        /*0344*/ 	.word	0x00000000


	//----- nvinfo : EIATTR_MIN_STACK_SIZE
	.align		4
.L_140:
        /*0348*/ 	.byte	0x04, 0x12
        /*034a*/ 	.short	(.L_142 - .L_141)
	.align		4
.L_141:
        /*034c*/ 	.word	index@(_Z24unary_elementwise_kernelI9LogGradOpEvPKfPfiT_)
        /*0350*/ 	.word	0x00000000


	//----- nvinfo : EIATTR_MIN_STACK_SIZE
	.align		4
.L_142:
        /*0354*/ 	.byte	0x04, 0x12
        /*0356*/ 	.short	(.L_144 - .L_143)
	.align		4
.L_143:
        /*0358*/ 	.word	index@(_Z24unary_elementwise_kernelI5LogOpEvPKfPfiT_)
        /*035c*/ 	.word	0x00000000


	//----- nvinfo : EIATTR_MIN_STACK_SIZE
	.align		4
.L_144:
        /*0360*/ 	.byte	0x04, 0x12
        /*0362*/ 	.short	(.L_146 - .L_145)
	.align		4
.L_145:
        /*0364*/ 	.word	index@(_Z24unary_elementwise_kernelI10ReluGradOpEvPKfPfiT_)
        /*0368*/ 	.word	0x00000000


	//----- nvinfo : EIATTR_MIN_STACK_SIZE
	.align		4
.L_146:
        /*036c*/ 	.byte	0x04, 0x12
        /*036e*/ 	.short	(.L_148 - .L_147)
	.align		4
.L_147:
        /*0370*/ 	.word	index@(_Z24unary_elementwise_kernelI6ReluOpEvPKfPfiT_)
        /*0374*/ 	.word	0x00000000


	//----- nvinfo : EIATTR_MIN_STACK_SIZE
	.align		4
.L_148:
        /*0378*/ 	.byte	0x04, 0x12
        /*037a*/ 	.short	(.L_150 - .L_149)
	.align		4
.L_149:
        /*037c*/ 	.word	index@(_Z28elementwise_broadcast_kernelI5MulOpEvPKfS2_PfiiiT_)
        /*0380*/ 	.word	0x00000000


	//----- nvinfo : EIATTR_MIN_STACK_SIZE
	.align		4
.L_150:
        /*0384*/ 	.byte	0x04, 0x12
        /*0386*/ 	.short	(.L_152 - .L_151)
	.align		4
.L_151:
        /*0388*/ 	.word	index@(_Z18elementwise_kernelI5MulOpEvPKfS2_PfiT_)
        /*038c*/ 	.word	0x00000000


	//----- nvinfo : EIATTR_MIN_STACK_SIZE
	.align		4
.L_152:
        /*0390*/ 	.byte	0x04, 0x12
        /*0392*/ 	.short	(.L_154 - .L_153)
	.align		4
.L_153:
        /*0394*/ 	.word	index@(_Z28elementwise_broadcast_kernelI5AddOpEvPKfS2_PfiiiT_)
        /*0398*/ 	.word	0x00000000


	//----- nvinfo : EIATTR_MIN_STACK_SIZE
	.align		4
.L_154:
        /*039c*/ 	.byte	0x04, 0x12
        /*039e*/ 	.short	(.L_156 - .L_155)
	.align		4
.L_155:
        /*03a0*/ 	.word	index@(_Z18elementwise_kernelI5AddOpEvPKfS2_PfiT_)
        /*03a4*/ 	.word	0x00000000
.L_156:


//--------------------- .nv.compat                --------------------------
	.section	.nv.compat,"",@"SHT_CUDA_COMPAT_INFO"
	.align	4
        /*0000*/ 	.byte	0x02, 0x09, 0x00, 0x00, 0x02, 0x02, 0x01, 0x00, 0x02, 0x05, 0x05, 0x00, 0x03, 0x07, 0x01, 0x01
        /*0010*/ 	.byte	0x02, 0x03, 0x00, 0x00, 0x02, 0x06, 0x01, 0x00, 0x04, 0x0b, 0x08, 0x00, 0x01, 0x00, 0x00, 0x00
        /*0020*/ 	.byte	0x00, 0x00, 0x00, 0x00


//--------------------- .nv.info._Z26softmax_cross_entropy_gradPKfS0_Pfii --------------------------
	.section	.nv.info._Z26softmax_cross_entropy_gradPKfS0_Pfii,"",@"SHT_CUDA_INFO"
	.sectionflags	@""
	.align	4


	//----- nvinfo : EIATTR_CUDA_API_VERSION
	.align		4
        /*0000*/ 	.byte	0x04, 0x37
        /*0002*/ 	.short	(.L_158 - .L_157)
.L_157:
        /*0004*/ 	.word	0x00000082


	//----- nvinfo : EIATTR_KPARAM_INFO
	.align		4
.L_158:
        /*0008*/ 	.byte	0x04, 0x17
        /*000a*/ 	.short	(.L_160 - .L_159)
.L_159:
        /*000c*/ 	.word	0x00000000
        /*0010*/ 	.short	0x0004
        /*0012*/ 	.short	0x001c
        /*0014*/ 	.byte	0x00, 0xf0, 0x11, 0x00


	//----- nvinfo : EIATTR_KPARAM_INFO
	.align		4
.L_160:
        /*0018*/ 	.byte	0x04, 0x17
        /*001a*/ 	.short	(.L_162 - .L_161)
.L_161:
        /*001c*/ 	.word	0x00000000
        /*0020*/ 	.short	0x0003
        /*0022*/ 	.short	0x0018
        /*0024*/ 	.byte	0x00, 0xf0, 0x11, 0x00


	//----- nvinfo : EIATTR_KPARAM_INFO
	.align		4
.L_162:
        /*0028*/ 	.byte	0x04, 0x17
        /*002a*/ 	.short	(.L_164 - .L_163)
.L_163:
        /*002c*/ 	.word	0x00000000
        /*0030*/ 	.short	0x0002
        /*0032*/ 	.short	0x0010
        /*0034*/ 	.byte	0x00, 0xf5, 0x21, 0x00


	//----- nvinfo : EIATTR_KPARAM_INFO
	.align		4
.L_164:
        /*0038*/ 	.byte	0x04, 0x17
        /*003a*/ 	.short	(.L_166 - .L_165)
.L_165:
        /*003c*/ 	.word	0x00000000
        /*0040*/ 	.short	0x0001
        /*0042*/ 	.short	0x0008
        /*0044*/ 	.byte	0x00, 0xf5, 0x21, 0x00


	//----- nvinfo : EIATTR_KPARAM_INFO
	.align		4
.L_166:
        /*0048*/ 	.byte	0x04, 0x17
        /*004a*/ 	.short	(.L_168 - .L_167)
.L_167:
        /*004c*/ 	.word	0x00000000
        /*0050*/ 	.short	0x0000
        /*0052*/ 	.short	0x0000
        /*0054*/ 	.byte	0x00, 0xf5, 0x21, 0x00


	//----- nvinfo : EIATTR_SPARSE_MMA_MASK
	.align		4
.L_168:
        /*0058*/ 	.byte	0x03, 0x50
        /*005a*/ 	.short	0x0000


	//----- nvinfo : EIATTR_MAXREG_COUNT
	.align		4
        /*005c*/ 	.byte	0x03, 0x1b
        /*005e*/ 	.short	0x00ff


	//----- nvinfo : EIATTR_MERCURY_ISA_VERSION
	.align		4
        /*0060*/ 	.byte	0x03, 0x5f
        /*0062*/ 	.short	0x0101


	//----- nvinfo : EIATTR_VRC_CTA_INIT_COUNT
	.align		4
        /*0064*/ 	.byte	0x02, 0x4a
	.zero		1
	.zero		1


	//----- nvinfo : EIATTR_EXIT_INSTR_OFFSETS
	.align		4
        /*0068*/ 	.byte	0x04, 0x1c
        /*006a*/ 	.short	(.L_170 - .L_169)


	//   ....[0]....
.L_169:
        /*006c*/ 	.word	0x00000080


	//   ....[1]....
        /*0070*/ 	.word	0x00000140


	//----- nvinfo : EIATTR_CBANK_PARAM_SIZE
	.align		4
.L_170:
        /*0074*/ 	.byte	0x03, 0x19
        /*0076*/ 	.short	0x0020


	//----- nvinfo : EIATTR_PARAM_CBANK
	.align		4
        /*0078*/ 	.byte	0x04, 0x0a
        /*007a*/ 	.short	(.L_172 - .L_171)
	.align		4
.L_171:
        /*007c*/ 	.word	index@(.nv.constant0._Z26softmax_cross_entropy_gradPKfS0_Pfii)
        /*0080*/ 	.short	0x0380
        /*0082*/ 	.short	0x0020


	//----- nvinfo : EIATTR_SW_WAR
	.align		4
.L_172:
        /*0084*/ 	.byte	0x04, 0x36
        /*0086*/ 	.short	(.L_174 - .L_173)
.L_173:
        /*0088*/ 	.word	0x00000008
.L_174:


//--------------------- .nv.info._Z32cross_entropy_loss_kernel_simplePKfS0_Pfii --------------------------
	.section	.nv.info._Z32cross_entropy_loss_kernel_simplePKfS0_Pfii,"",@"SHT_CUDA_INFO"
	.sectionflags	@""
	.align	4


	//----- nvinfo : EIATTR_CUDA_API_VERSION
	.align		4
        /*0000*/ 	.byte	0x04, 0x37
        /*0002*/ 	.short	(.L_176 - .L_175)
.L_175:
        /*0004*/ 	.word	0x00000082


	//----- nvinfo : EIATTR_KPARAM_INFO
	.align		4
.L_176:
        /*0008*/ 	.byte	0x04, 0x17
        /*000a*/ 	.short	(.L_178 - .L_177)
.L_177:
        /*000c*/ 	.word	0x00000000
        /*0010*/ 	.short	0x0004
        /*0012*/ 	.short	0x001c
        /*0014*/ 	.byte	0x00, 0xf0, 0x11, 0x00


	//----- nvinfo : EIATTR_KPARAM_INFO
	.align		4
.L_178:
        /*0018*/ 	.byte	0x04, 0x17
        /*001a*/ 	.short	(.L_180 - .L_179)
.L_179:
        /*001c*/ 	.word	0x00000000
        /*0020*/ 	.short	0x0003
        /*0022*/ 	.short	0x0018
        /*0024*/ 	.byte	0x00, 0xf0, 0x11, 0x00


	//----- nvinfo : EIATTR_KPARAM_INFO
	.align		4
.L_180:
        /*0028*/ 	.byte	0x04, 0x17
        /*002a*/ 	.short	(.L_182 - .L_181)
.L_181:
        /*002c*/ 	.word	0x00000000
        /*0030*/ 	.short	0x0002
        /*0032*/ 	.short	0x0010
        /*0034*/ 	.byte	0x00, 0xf5, 0x21, 0x00


	//----- nvinfo : EIATTR_KPARAM_INFO
	.align		4
.L_182:
        /*0038*/ 	.byte	0x04, 0x17
        /*003a*/ 	.short	(.L_184 - .L_183)
.L_183:
        /*003c*/ 	.word	0x00000000
        /*0040*/ 	.short	0x0001
        /*0042*/ 	.short	0x0008
        /*0044*/ 	.byte	0x00, 0xf5, 0x21, 0x00


	//----- nvinfo : EIATTR_KPARAM_INFO
	.align		4
.L_184:
        /*0048*/ 	.byte	0x04, 0x17
        /*004a*/ 	.short	(.L_186 - .L_185)
.L_185:
        /*004c*/ 	.word	0x00000000
        /*0050*/ 	.short	0x0000
        /*0052*/ 	.short	0x0000
        /*0054*/ 	.byte	0x00, 0xf5, 0x21, 0x00


	//----- nvinfo : EIATTR_SPARSE_MMA_MASK
	.align		4
.L_186:
        /*0058*/ 	.byte	0x03, 0x50
        /*005a*/ 	.short	0x0000


	//----- nvinfo : EIATTR_MAXREG_COUNT
	.align		4
        /*005c*/ 	.byte	0x03, 0x1b
        /*005e*/ 	.short	0x00ff


	//----- nvinfo : EIATTR_MERCURY_ISA_VERSION
	.align		4
        /*0060*/ 	.byte	0x03, 0x5f
        /*0062*/ 	.short	0x0101


	//----- nvinfo : EIATTR_COOP_GROUP_MASK_REGIDS
	.align		4
        /*0064*/ 	.byte	0x04, 0x29
        /*0066*/ 	.short	(.L_188 - .L_187)


	//   ....[0]....
.L_187:
        /*0068*/ 	.word	0xffffffff


	//   ....[1]....
        /*006c*/ 	.word	0xffffffff


	//   ....[2]....
        /*0070*/ 	.word	0xffffffff


	//   ....[3]....
        /*0074*/ 	.word	0xffffffff


	//   ....[4]....
        /*0078*/ 	.word	0xffffffff


	//----- nvinfo : EIATTR_COOP_GROUP_INSTR_OFFSETS
	.align		4
.L_188:
        /*007c*/ 	.byte	0x04, 0x28
        /*007e*/ 	.short	(.L_190 - .L_189)


	//   ....[0]....
.L_189:
        /*0080*/ 	.word	0x000003c0


	//   ....[1]....
        /*0084*/ 	.word	0x000003f0


	//   ....[2]....
        /*0088*/ 	.word	0x00000410


	//   ....[3]....
        /*008c*/ 	.word	0x00000430


	//   ....[4]....
        /*0090*/ 	.word	0x00000450


	//----- nvinfo : EIATTR_VRC_CTA_INIT_COUNT
	.align		4
.L_190:
        /*0094*/ 	.byte	0x02, 0x4a
	.zero		1
	.zero		1


	//----- nvinfo : EIATTR_EXIT_INSTR_OFFSETS
	.align		4
        /*0098*/ 	.byte	0x04, 0x1c
        /*009a*/ 	.short	(.L_192 - .L_191)


	//   ....[0]....
.L_191:
        /*009c*/ 	.word	0x00000040


	//   ....[1]....
        /*00a0*/ 	.word	0x00000460


	//   ....[2]....
        /*00a4*/ 	.word	0x000004b0


	//----- nvinfo : EIATTR_CRS_STACK_SIZE
	.align		4
.L_192:
        /*00a8*/ 	.byte	0x04, 0x1e
        /*00aa*/ 	.short	(.L_194 - .L_193)
.L_193:
        /*00ac*/ 	.word	0x00000000


	//----- nvinfo : EIATTR_CBANK_PARAM_SIZE
	.align		4
.L_194:
        /*00b0*/ 	.byte	0x03, 0x19
        /*00b2*/ 	.short	0x0020


	//----- nvinfo : EIATTR_PARAM_CBANK
	.align		4
        /*00b4*/ 	.byte	0x04, 0x0a
        /*00b6*/ 	.short	(.L_196 - .L_195)
	.align		4
.L_195:
        /*00b8*/ 	.word	index@(.nv.constant0._Z32cross_entropy_loss_kernel_simplePKfS0_Pfii)
        /*00bc*/ 	.short	0x0380
        /*00be*/ 	.short	0x0020


	//----- nvinfo : EIATTR_SW_WAR
	.align		4
.L_196:
        /*00c0*/ 	.byte	0x04, 0x36
        /*00c2*/ 	.short	(.L_198 - .L_197)
.L_197:
        /*00c4*/ 	.word	0x00000008
.L_198:


//--------------------- .nv.info._Z21softmax_kernel_simplePKfPfii --------------------------
	.section	.nv.info._Z21softmax_kernel_simplePKfPfii,"",@"SHT_CUDA_INFO"
	.sectionflags	@""
	.align	4


	//----- nvinfo : EIATTR_CUDA_API_VERSION
	.align		4
        /*0000*/ 	.byte	0x04, 0x37
        /*0002*/ 	.short	(.L_200 - .L_199)
.L_199:
        /*0004*/ 	.word	0x00000082


	//----- nvinfo : EIATTR_KPARAM_INFO
	.align		4
.L_200:
        /*0008*/ 	.byte	0x04, 0x17
        /*000a*/ 	.short	(.L_202 - .L_201)
.L_201:
        /*000c*/ 	.word	0x00000000
        /*0010*/ 	.short	0x0003
        /*0012*/ 	.short	0x0014
        /*0014*/ 	.byte	0x00, 0xf0, 0x11, 0x00


	//----- nvinfo : EIATTR_KPARAM_INFO
	.align		4
.L_202:
        /*0018*/ 	.byte	0x04, 0x17
        /*001a*/ 	.short	(.L_204 - .L_203)
.L_203:
        /*001c*/ 	.word	0x00000000
        /*0020*/ 	.short	0x0002
        /*0022*/ 	.short	0x0010
        /*0024*/ 	.byte	0x00, 0xf0, 0x11, 0x00


	//----- nvinfo : EIATTR_KPARAM_INFO
	.align		4
.L_204:
        /*0028*/ 	.byte	0x04, 0x17
        /*002a*/ 	.short	(.L_206 - .L_205)
.L_205:
        /*002c*/ 	.word	0x00000000
        /*0030*/ 	.short	0x0001
        /*0032*/ 	.short	0x0008
        /*0034*/ 	.byte	0x00, 0xf5, 0x21, 0x00


	//----- nvinfo : EIATTR_KPARAM_INFO
	.align		4
.L_206:
        /*0038*/ 	.byte	0x04, 0x17
        /*003a*/ 	.short	(.L_208 - .L_207)
.L_207:
        /*003c*/ 	.word	0x00000000
        /*0040*/ 	.short	0x0000
        /*0042*/ 	.short	0x0000
        /*0044*/ 	.byte	0x00, 0xf5, 0x21, 0x00


	//----- nvinfo : EIATTR_SPARSE_MMA_MASK
	.align		4
.L_208:
        /*0048*/ 	.byte	0x03, 0x50
        /*004a*/ 	.short	0x0000


	//----- nvinfo : EIATTR_MAXREG_COUNT
	.align		4
        /*004c*/ 	.byte	0x03, 0x1b
        /*004e*/ 	.short	0x00ff


	//----- nvinfo : EIATTR_MERCURY_ISA_VERSION
	.align		4
        /*0050*/ 	.byte	0x03, 0x5f
        /*0052*/ 	.short	0x0101


	//----- nvinfo : EIATTR_COOP_GROUP_MASK_REGIDS
	.align		4
        /*0054*/ 	.byte	0x04, 0x29
        /*0056*/ 	.short	(.L_210 - .L_209)


	//   ....[0]....
.L_209:
        /*0058*/ 	.word	0xffffffff


	//   ....[1]....
        /*005c*/ 	.word	0xffffffff


	//   ....[2]....
        /*0060*/ 	.word	0xffffffff


	//   ....[3]....
        /*0064*/ 	.word	0xffffffff


	//   ....[4]....
        /*0068*/ 	.word	0xffffffff


	//   ....[5]....
        /*006c*/ 	.word	0xffffffff


	//   ....[6]....
        /*0070*/ 	.word	0xffffffff


	//   ....[7]....
        /*0074*/ 	.word	0xffffffff


	//   ....[8]....
        /*0078*/ 	.word	0xffffffff


	//   ....[9]....
        /*007c*/ 	.word	0xffffffff


	//----- nvinfo : EIATTR_COOP_GROUP_INSTR_OFFSETS
	.align		4
.L_210:
        /*0080*/ 	.byte	0x04, 0x28
        /*0082*/ 	.short	(.L_212 - .L_211)


	//   ....[0]....
.L_211:
        /*0084*/ 	.word	0x00000190


	//   ....[1]....
        /*0088*/ 	.word	0x000001e0


	//   ....[2]....
        /*008c*/ 	.word	0x00000200


	//   ....[3]....
        /*0090*/ 	.word	0x00000220


	//   ....[4]....
        /*0094*/ 	.word	0x00000250


	//   ....[5]....
        /*0098*/ 	.word	0x000003b0


	//   ....[6]....
        /*009c*/ 	.word	0x000003e0


	//   ....[7]....
        /*00a0*/ 	.word	0x00000400


	//   ....[8]....
        /*00a4*/ 	.word	0x00000420


	//   ....[9]....
        /*00a8*/ 	.word	0x00000440


	//----- nvinfo : EIATTR_VRC_CTA_INIT_COUNT
	.align		4
.L_212:
        /*00ac*/ 	.byte	0x02, 0x4a
	.zero		1
	.zero		1


	//----- nvinfo : EIATTR_EXIT_INSTR_OFFSETS
	.align		4
        /*00b0*/ 	.byte	0x04, 0x1c
        /*00b2*/ 	.short	(.L_214 - .L_213)


	//   ....[0]....
.L_213:
        /*00b4*/ 	.word	0x00000040


	//   ....[1]....
        /*00b8*/ 	.word	0x00000450


	//   ....[2]....
        /*00bc*/ 	.word	0x000005c0


	//----- nvinfo : EIATTR_CRS_STACK_SIZE
	.align		4
.L_214:
        /*00c0*/ 	.byte	0x04, 0x1e
        /*00c2*/ 	.short	(.L_216 - .L_215)
.L_215:
        /*00c4*/ 	.word	0x00000000


	//----- nvinfo : EIATTR_CBANK_PARAM_SIZE
	.align		4
.L_216:
        /*00c8*/ 	.byte	0x03, 0x19
        /*00ca*/ 	.short	0x0018


	//----- nvinfo : EIATTR_PARAM_CBANK
	.align		4
        /*00cc*/ 	.byte	0x04, 0x0a
        /*00ce*/ 	.short	(.L_218 - .L_217)
	.align		4
.L_217:
        /*00d0*/ 	.word	index@(.nv.constant0._Z21softmax_kernel_simplePKfPfii)
        /*00d4*/ 	.short	0x0380
        /*00d6*/ 	.short	0x0018


	//----- nvinfo : EIATTR_SW_WAR
	.align		4
.L_218:
        /*00d8*/ 	.byte	0x04, 0x36
        /*00da*/ 	.short	(.L_220 - .L_219)
.L_219:
        /*00dc*/ 	.word	0x00000008
.L_220:


//--------------------- .nv.info._Z16transpose_sharedPKfPfii --------------------------
	.section	.nv.info._Z16transpose_sharedPKfPfii,"",@"SHT_CUDA_INFO"
	.sectionflags	@""
	.align	4


	//----- nvinfo : EIATTR_CUDA_API_VERSION
	.align		4
        /*0000*/ 	.byte	0x04, 0x37
        /*0002*/ 	.short	(.L_222 - .L_221)
.L_221:
        /*0004*/ 	.word	0x00000082


	//----- nvinfo : EIATTR_KPARAM_INFO
	.align		4
.L_222:
        /*0008*/ 	.byte	0x04, 0x17
        /*000a*/ 	.short	(.L_224 - .L_223)
.L_223:
        /*000c*/ 	.word	0x00000000
        /*0010*/ 	.short	0x0003
        /*0012*/ 	.short	0x0014
        /*0014*/ 	.byte	0x00, 0xf0, 0x11, 0x00


	//----- nvinfo : EIATTR_KPARAM_INFO
	.align		4
.L_224:
        /*0018*/ 	.byte	0x04, 0x17
        /*001a*/ 	.short	(.L_226 - .L_225)
.L_225:
        /*001c*/ 	.word	0x00000000
        /*0020*/ 	.short	0x0002
        /*0022*/ 	.short	0x0010
        /*0024*/ 	.byte	0x00, 0xf0, 0x11, 0x00


	//----- nvinfo : EIATTR_KPARAM_INFO
	.align		4
.L_226:
        /*0028*/ 	.byte	0x04, 0x17
        /*002a*/ 	.short	(.L_228 - .L_227)
.L_227:
        /*002c*/ 	.word	0x00000000
        /*0030*/ 	.short	0x0001
        /*0032*/ 	.short	0x0008
        /*0034*/ 	.byte	0x00, 0xf5, 0x21, 0x00


	//----- nvinfo : EIATTR_KPARAM_INFO
	.align		4
.L_228:
        /*0038*/ 	.byte	0x04, 0x17
        /*003a*/ 	.short	(.L_230 - .L_229)
.L_229:
        /*003c*/ 	.word	0x00000000
        /*0040*/ 	.short	0x0000
        /*0042*/ 	.short	0x0000
        /*0044*/ 	.byte	0x00, 0xf5, 0x21, 0x00


	//----- nvinfo : EIATTR_SPARSE_MMA_MASK
	.align		4
.L_230:
        /*0048*/ 	.byte	0x03, 0x50
        /*004a*/ 	.short	0x0000


	//----- nvinfo : EIATTR_MAXREG_COUNT
	.align		4
        /*004c*/ 	.byte	0x03, 0x1b
        /*004e*/ 	.short	0x00ff


	//----- nvinfo : EIATTR_NUM_BARRIERS
	.align		4
        /*0050*/ 	.byte	0x02, 0x4c
        /*0052*/ 	.byte	0x01
	.zero		1


	//----- nvinfo : EIATTR_MERCURY_ISA_VERSION
	.align		4
        /*0054*/ 	.byte	0x03, 0x5f
        /*0056*/ 	.short	0x0101


	//----- nvinfo : EIATTR_VRC_CTA_INIT_COUNT
	.align		4
        /*0058*/ 	.byte	0x02, 0x4a
	.zero		1
	.zero		1


	//----- nvinfo : EIATTR_EXIT_INSTR_OFFSETS
	.align		4
        /*005c*/ 	.byte	0x04, 0x1c
        /*005e*/ 	.short	(.L_232 - .L_231)


	//   ....[0]....
.L_231:
        /*0060*/ 	.word	0x00000490


	//   ....[1]....
        /*0064*/ 	.word	0x000004f0


	//----- nvinfo : EIATTR_CBANK_PARAM_SIZE
	.align		4
.L_232:
        /*0068*/ 	.byte	0x03, 0x19
        /*006a*/ 	.short	0x0018


	//----- nvinfo : EIATTR_PARAM_CBANK
	.align		4
        /*006c*/ 	.byte	0x04, 0x0a
        /*006e*/ 	.short	(.L_234 - .L_233)
	.align		4
.L_233:
        /*0070*/ 	.word	index@(.nv.constant0._Z16transpose_sharedPKfPfii)
        /*0074*/ 	.short	0x0380
        /*0076*/ 	.short	0x0018


	//----- nvinfo : EIATTR_SW_WAR
	.align		4
.L_234:
        /*0078*/ 	.byte	0x04, 0x36
        /*007a*/ 	.short	(.L_236 - .L_235)
.L_235:
        /*007c*/ 	.word	0x00000008
.L_236:


//--------------------- .nv.info._Z5printPfS_     --------------------------
	.section	.nv.info._Z5printPfS_,"",@"SHT_CUDA_INFO"
	.sectionflags	@""
	.align	4


	//----- nvinfo : EIATTR_CUDA_API_VERSION
	.align		4
        /*0000*/ 	.byte	0x04, 0x37
        /*0002*/ 	.short	(.L_238 - .L_237)
.L_237:
        /*0004*/ 	.word	0x00000082


	//----- nvinfo : EIATTR_KPARAM_INFO
	.align		4
.L_238:
        /*0008*/ 	.byte	0x04, 0x17
        /*000a*/ 	.short	(.L_240 - .L_239)
.L_239:
        /*000c*/ 	.word	0x00000000
        /*0010*/ 	.short	0x0001
        /*0012*/ 	.short	0x0008
        /*0014*/ 	.byte	0x00, 0xf5, 0x21, 0x00


	//----- nvinfo : EIATTR_KPARAM_INFO
	.align		4
.L_240:
        /*0018*/ 	.byte	0x04, 0x17
        /*001a*/ 	.short	(.L_242 - .L_241)
.L_241:
        /*001c*/ 	.word	0x00000000
        /*0020*/ 	.short	0x0000
        /*0022*/ 	.short	0x0000
        /*0024*/ 	.byte	0x00, 0xf5, 0x21, 0x00


	//----- nvinfo : EIATTR_SPARSE_MMA_MASK
	.align		4
.L_242:
        /*0028*/ 	.byte	0x03, 0x50
        /*002a*/ 	.short	0x0000


	//----- nvinfo : EIATTR_MAXREG_COUNT
	.align		4
        /*002c*/ 	.byte	0x03, 0x1b
        /*002e*/ 	.short	0x00ff


	//----- nvinfo : EIATTR_EXTERNS
	.align		4
        /*0030*/ 	.byte	0x04, 0x0f
        /*0032*/ 	.short	(.L_244 - .L_243)


	//   ....[0]....
	.align		4
.L_243:
        /*0034*/ 	.word	index@(vprintf)


	//----- nvinfo : EIATTR_MERCURY_ISA_VERSION
	.align		4
.L_244:
        /*0038*/ 	.byte	0x03, 0x5f
        /*003a*/ 	.short	0x0101


	//----- nvinfo : EIATTR_VRC_CTA_INIT_COUNT
	.align		4
        /*003c*/ 	.byte	0x02, 0x4a
	.zero		1
	.zero		1


	//----- nvinfo : EIATTR_SYSCALL_OFFSETS
	.align		4
        /*0040*/ 	.byte	0x04, 0x46
        /*0042*/ 	.short	(.L_246 - .L_245)


	//   ....[0]....
.L_245:
        /*0044*/ 	.word	0x000001a0


	//   ....[1]....
        /*0048*/ 	.word	0x000002d0


	//----- nvinfo : EIATTR_EXIT_INSTR_OFFSETS
	.align		4
.L_246:
        /*004c*/ 	.byte	0x04, 0x1c
        /*004e*/ 	.short	(.L_248 - .L_247)


	//   ....[0]....
.L_247:
        /*0050*/ 	.word	0x000002e0


	//----- nvinfo : EIATTR_CBANK_PARAM_SIZE
	.align		4
.L_248:
        /*0054*/ 	.byte	0x03, 0x19
        /*0056*/ 	.short	0x0010


	//----- nvinfo : EIATTR_PARAM_CBANK
	.align		4
        /*0058*/ 	.byte	0x04, 0x0a
        /*005a*/ 	.short	(.L_250 - .L_249)
	.align		4
.L_249:
        /*005c*/ 	.word	index@(.nv.constant0._Z5printPfS_)
        /*0060*/ 	.short	0x0380
        /*0062*/ 	.short	0x0010


	//----- nvinfo : EIATTR_SW_WAR
	.align		4
.L_250:
        /*0064*/ 	.byte	0x04, 0x36
        /*0066*/ 	.short	(.L_252 - .L_251)
.L_251:
        /*0068*/ 	.word	0x00000008
.L_252:


//--------------------- .nv.info._Z11fill_kernelPffi --------------------------
	.section	.nv.info._Z11fill_kernelPffi,"",@"SHT_CUDA_INFO"
	.sectionflags	@""
	.align	4


	//----- nvinfo : EIATTR_CUDA_API_VERSION
	.align		4
        /*0000*/ 	.byte	0x04, 0x37
        /*0002*/ 	.short	(.L_254 - .L_253)
.L_253:
        /*0004*/ 	.word	0x00000082


	//----- nvinfo : EIATTR_KPARAM_INFO
	.align		4
.L_254:
        /*0008*/ 	.byte	0x04, 0x17
        /*000a*/ 	.short	(.L_256 - .L_255)
.L_255:
        /*000c*/ 	.word	0x00000000
        /*0010*/ 	.short	0x0002
        /*0012*/ 	.short	0x000c
        /*0014*/ 	.byte	0x00, 0xf0, 0x11, 0x00


	//----- nvinfo : EIATTR_KPARAM_INFO
	.align		4
.L_256:
        /*0018*/ 	.byte	0x04, 0x17
        /*001a*/ 	.short	(.L_258 - .L_257)
.L_257:
        /*001c*/ 	.word	0x00000000
        /*0020*/ 	.short	0x0001
        /*0022*/ 	.short	0x0008
        /*0024*/ 	.byte	0x00, 0xf0, 0x11, 0x00


	//----- nvinfo : EIATTR_KPARAM_INFO
	.align		4
.L_258:
        /*0028*/ 	.byte	0x04, 0x17
        /*002a*/ 	.short	(.L_260 - .L_259)
.L_259:
        /*002c*/ 	.word	0x00000000
        /*0030*/ 	.short	0x0000
        /*0032*/ 	.short	0x0000
        /*0034*/ 	.byte	0x00, 0xf5, 0x21, 0x00


	//----- nvinfo : EIATTR_SPARSE_MMA_MASK
	.align		4
.L_260:
        /*0038*/ 	.byte	0x03, 0x50
        /*003a*/ 	.short	0x0000


	//----- nvinfo : EIATTR_MAXREG_COUNT
	.align		4
        /*003c*/ 	.byte	0x03, 0x1b
        /*003e*/ 	.short	0x00ff


	//----- nvinfo : EIATTR_MERCURY_ISA_VERSION
	.align		4
        /*0040*/ 	.byte	0x03, 0x5f
        /*0042*/ 	.short	0x0101


	//----- nvinfo : EIATTR_VRC_CTA_INIT_COUNT
	.align		4
        /*0044*/ 	.byte	0x02, 0x4a
	.zero		1
	.zero		1


	//----- nvinfo : EIATTR_EXIT_INSTR_OFFSETS
	.align		4
        /*0048*/ 	.byte	0x04, 0x1c
        /*004a*/ 	.short	(.L_262 - .L_261)


	//   ....[0]....
.L_261:
        /*004c*/ 	.word	0x00000070


	//   ....[1]....
        /*0050*/ 	.word	0x000000d0


	//----- nvinfo : EIATTR_CBANK_PARAM_SIZE
	.align		4
.L_262:
        /*0054*/ 	.byte	0x03, 0x19
        /*0056*/ 	.short	0x0010


	//----- nvinfo : EIATTR_PARAM_CBANK
	.align		4
        /*0058*/ 	.byte	0x04, 0x0a
        /*005a*/ 	.short	(.L_264 - .L_263)
	.align		4
.L_263:
        /*005c*/ 	.word	index@(.nv.constant0._Z11fill_kernelPffi)
        /*0060*/ 	.short	0x0380
        /*0062*/ 	.short	0x0010


	//----- nvinfo : EIATTR_SW_WAR
	.align		4
.L_264:
        /*0064*/ 	.byte	0x04, 0x36
        /*0066*/ 	.short	(.L_266 - .L_265)
.L_265:
        /*0068*/ 	.word	0x00000008
.L_266:


//--------------------- .nv.info._Z19reduce_axis1_stage2PKfPfii --------------------------
	.section	.nv.info._Z19reduce_axis1_stage2PKfPfii,"",@"SHT_CUDA_INFO"
	.sectionflags	@""
	.align	4


	//----- nvinfo : EIATTR_CUDA_API_VERSION
	.align		4
        /*0000*/ 	.byte	0x04, 0x37
        /*0002*/ 	.short	(.L_268 - .L_267)
.L_267:
        /*0004*/ 	.word	0x00000082


	//----- nvinfo : EIATTR_KPARAM_INFO
	.align		4
.L_268:
        /*0008*/ 	.byte	0x04, 0x17
        /*000a*/ 	.short	(.L_270 - .L_269)
.L_269:
        /*000c*/ 	.word	0x00000000
        /*0010*/ 	.short	0x0003
        /*0012*/ 	.short	0x0014
        /*0014*/ 	.byte	0x00, 0xf0, 0x11, 0x00


	//----- nvinfo : EIATTR_KPARAM_INFO
	.align		4
.L_270:
        /*0018*/ 	.byte	0x04, 0x17
        /*001a*/ 	.short	(.L_272 - .L_271)
.L_271:
        /*001c*/ 	.word	0x00000000
        /*0020*/ 	.short	0x0002
        /*0022*/ 	.short	0x0010
        /*0024*/ 	.byte	0x00, 0xf0, 0x11, 0x00


	//----- nvinfo : EIATTR_KPARAM_INFO
	.align		4
.L_272:
        /*0028*/ 	.byte	0x04, 0x17
        /*002a*/ 	.short	(.L_274 - .L_273)
.L_273:
        /*002c*/ 	.word	0x00000000
        /*0030*/ 	.short	0x0001
        /*0032*/ 	.short	0x0008
        /*0034*/ 	.byte	0x00, 0xf5, 0x21, 0x00


	//----- nvinfo : EIATTR_KPARAM_INFO
	.align		4
.L_274:
        /*0038*/ 	.byte	0x04, 0x17
        /*003a*/ 	.short	(.L_276 - .L_275)
.L_275:
        /*003c*/ 	.word	0x00000000
        /*0040*/ 	.short	0x0000
        /*0042*/ 	.short	0x0000
        /*0044*/ 	.byte	0x00, 0xf5, 0x21, 0x00


	//----- nvinfo : EIATTR_SPARSE_MMA_MASK
	.align		4
.L_276:
        /*0048*/ 	.byte	0x03, 0x50
        /*004a*/ 	.short	0x0000


	//----- nvinfo : EIATTR_MAXREG_COUNT
	.align		4
        /*004c*/ 	.byte	0x03, 0x1b
        /*004e*/ 	.short	0x00ff


	//----- nvinfo : EIATTR_MERCURY_ISA_VERSION
	.align		4
        /*0050*/ 	.byte	0x03, 0x5f
        /*0052*/ 	.short	0x0101


	//----- nvinfo : EIATTR_VRC_CTA_INIT_COUNT
	.align		4
        /*0054*/ 	.byte	0x02, 0x4a
	.zero		1
	.zero		1


	//----- nvinfo : EIATTR_EXIT_INSTR_OFFSETS
	.align		4
        /*0058*/ 	.byte	0x04, 0x1c
        /*005a*/ 	.short	(.L_278 - .L_277)


	//   ....[0]....
.L_277:
        /*005c*/ 	.word	0x000007d0


	//----- nvinfo : EIATTR_CBANK_PARAM_SIZE
	.align		4
.L_278:
        /*0060*/ 	.byte	0x03, 0x19
        /*0062*/ 	.short	0x0018


	//----- nvinfo : EIATTR_PARAM_CBANK
	.align		4
        /*0064*/ 	.byte	0x04, 0x0a
        /*0066*/ 	.short	(.L_280 - .L_279)
	.align		4
.L_279:
        /*0068*/ 	.word	index@(.nv.constant0._Z19reduce_axis1_stage2PKfPfii)
        /*006c*/ 	.short	0x0380
        /*006e*/ 	.short	0x0018


	//----- nvinfo : EIATTR_SW_WAR
	.align		4
.L_280:
        /*0070*/ 	.byte	0x04, 0x36
        /*0072*/ 	.short	(.L_282 - .L_281)
.L_281:
        /*0074*/ 	.word	0x00000008
.L_282:


//--------------------- .nv.info._Z19reduce_axis1_stage1PKfPfiii --------------------------
	.section	.nv.info._Z19reduce_axis1_stage1PKfPfiii,"",@"SHT_CUDA_INFO"
	.sectionflags	@""
	.align	4


	//----- nvinfo : EIATTR_CUDA_API_VERSION
	.align		4
        /*0000*/ 	.byte	0x04, 0x37
        /*0002*/ 	.short	(.L_284 - .L_283)
.L_283:
        /*0004*/ 	.word	0x00000082


	//----- nvinfo : EIATTR_KPARAM_INFO
	.align		4
.L_284:
        /*0008*/ 	.byte	0x04, 0x17
        /*000a*/ 	.short	(.L_286 - .L_285)
.L_285:
        /*000c*/ 	.word	0x00000000
        /*0010*/ 	.short	0x0004
        /*0012*/ 	.short	0x0018
        /*0014*/ 	.byte	0x00, 0xf0, 0x11, 0x00


	//----- nvinfo : EIATTR_KPARAM_INFO
	.align		4
.L_286:
        /*0018*/ 	.byte	0x04, 0x17
        /*001a*/ 	.short	(.L_288 - .L_287)
.L_287:
        /*001c*/ 	.word	0x00000000
        /*0020*/ 	.short	0x0003
        /*0022*/ 	.short	0x0014
        /*0024*/ 	.byte	0x00, 0xf0, 0x11, 0x00


	//----- nvinfo : EIATTR_KPARAM_INFO
	.align		4
.L_288:
        /*0028*/ 	.byte	0x04, 0x17
        /*002a*/ 	.short	(.L_290 - .L_289)
.L_289:
        /*002c*/ 	.word	0x00000000
        /*0030*/ 	.short	0x0002
        /*0032*/ 	.short	0x0010
        /*0034*/ 	.byte	0x00, 0xf0, 0x11, 0x00


	//----- nvinfo : EIATTR_KPARAM_INFO
	.align		4
.L_290:
        /*0038*/ 	.byte	0x04, 0x17
        /*003a*/ 	.short	(.L_292 - .L_291)
.L_291:
        /*003c*/ 	.word	0x00000000
        /*0040*/ 	.short	0x0001
        /*0042*/ 	.short	0x0008
        /*0044*/ 	.byte	0x00, 0xf5, 0x21, 0x00


	//----- nvinfo : EIATTR_KPARAM_INFO
	.align		4
.L_292:
        /*0048*/ 	.byte	0x04, 0x17
        /*004a*/ 	.short	(.L_294 - .L_293)
.L_293:
        /*004c*/ 	.word	0x00000000
        /*0050*/ 	.short	0x0000
        /*0052*/ 	.short	0x0000
        /*0054*/ 	.byte	0x00, 0xf5, 0x21, 0x00


	//----- nvinfo : EIATTR_SPARSE_MMA_MASK
	.align		4
.L_294:
        /*0058*/ 	.byte	0x03, 0x50
        /*005a*/ 	.short	0x0000


	//----- nvinfo : EIATTR_MAXREG_COUNT
	.align		4
        /*005c*/ 	.byte	0x03, 0x1b
        /*005e*/ 	.short	0x00ff


	//----- nvinfo : EIATTR_NUM_BARRIERS
	.align		4
        /*0060*/ 	.byte	0x02, 0x4c
        /*0062*/ 	.byte	0x01
	.zero		1


	//----- nvinfo : EIATTR_MERCURY_ISA_VERSION
	.align		4
        /*0064*/ 	.byte	0x03, 0x5f
        /*0066*/ 	.short	0x0101


	//----- nvinfo : EIATTR_VRC_CTA_INIT_COUNT
	.align		4
        /*0068*/ 	.byte	0x02, 0x4a
	.zero		1
	.zero		1


	//----- nvinfo : EIATTR_EXIT_INSTR_OFFSETS
	.align		4
        /*006c*/ 	.byte	0x04, 0x1c
        /*006e*/ 	.short	(.L_296 - .L_295)


	//   ....[0]....
.L_295:
        /*0070*/ 	.word	0x00000300


	//   ....[1]....
        /*0074*/ 	.word	0x000003a0


	//----- nvinfo : EIATTR_CRS_STACK_SIZE
	.align		4
.L_296:
        /*0078*/ 	.byte	0x04, 0x1e
        /*007a*/ 	.short	(.L_298 - .L_297)
.L_297:
        /*007c*/ 	.word	0x00000000


	//----- nvinfo : EIATTR_CBANK_PARAM_SIZE
	.align		4
.L_298:
        /*0080*/ 	.byte	0x03, 0x19
        /*0082*/ 	.short	0x001c


	//----- nvinfo : EIATTR_PARAM_CBANK
	.align		4
        /*0084*/ 	.byte	0x04, 0x0a
        /*0086*/ 	.short	(.L_300 - .L_299)
	.align		4
.L_299:
        /*0088*/ 	.word	index@(.nv.constant0._Z19reduce_axis1_stage1PKfPfiii)
        /*008c*/ 	.short	0x0380
        /*008e*/ 	.short	0x001c


	//----- nvinfo : EIATTR_SW_WAR
	.align		4
.L_300:
        /*0090*/ 	.byte	0x04, 0x36
        /*0092*/ 	.short	(.L_302 - .L_301)
.L_301:
        /*0094*/ 	.word	0x00000008
.L_302:


//--------------------- .nv.info._Z16sum_axis0_kernelPKfPfii --------------------------
	.section	.nv.info._Z16sum_axis0_kernelPKfPfii,"",@"SHT_CUDA_INFO"
	.sectionflags	@""
	.align	4


	//----- nvinfo : EIATTR_CUDA_API_VERSION
	.align		4
        /*0000*/ 	.byte	0x04, 0x37
        /*0002*/ 	.short	(.L_304 - .L_303)
.L_303:
        /*0004*/ 	.word	0x00000082


	//----- nvinfo : EIATTR_KPARAM_INFO
	.align		4
.L_304:
        /*0008*/ 	.byte	0x04, 0x17
        /*000a*/ 	.short	(.L_306 - .L_305)
.L_305:
        /*000c*/ 	.word	0x00000000
        /*0010*/ 	.short	0x0003
        /*0012*/ 	.short	0x0014
        /*0014*/ 	.byte	0x00, 0xf0, 0x11, 0x00


	//----- nvinfo : EIATTR_KPARAM_INFO
	.align		4
.L_306:
        /*0018*/ 	.byte	0x04, 0x17
        /*001a*/ 	.short	(.L_308 - .L_307)
.L_307:
        /*001c*/ 	.word	0x00000000
        /*0020*/ 	.short	0x0002
        /*0022*/ 	.short	0x0010
        /*0024*/ 	.byte	0x00, 0xf0, 0x11, 0x00


	//----- nvinfo : EIATTR_KPARAM_INFO
	.align		4
.L_308:
        /*0028*/ 	.byte	0x04, 0x17
        /*002a*/ 	.short	(.L_310 - .L_309)
.L_309:
        /*002c*/ 	.word	0x00000000
        /*0030*/ 	.short	0x0001
        /*0032*/ 	.short	0x0008
        /*0034*/ 	.byte	0x00, 0xf5, 0x21, 0x00


	//----- nvinfo : EIATTR_KPARAM_INFO
	.align		4
.L_310:
        /*0038*/ 	.byte	0x04, 0x17
        /*003a*/ 	.short	(.L_312 - .L_311)
.L_311:
        /*003c*/ 	.word	0x00000000
        /*0040*/ 	.short	0x0000
        /*0042*/ 	.short	0x0000
        /*0044*/ 	.byte	0x00, 0xf5, 0x21, 0x00


	//----- nvinfo : EIATTR_SPARSE_MMA_MASK
	.align		4
.L_312:
        /*0048*/ 	.byte	0x03, 0x50
        /*004a*/ 	.short	0x0000


	//----- nvinfo : EIATTR_MAXREG_COUNT
	.align		4
        /*004c*/ 	.byte	0x03, 0x1b
        /*004e*/ 	.short	0x00ff


	//----- nvinfo : EIATTR_MERCURY_ISA_VERSION
	.align		4
        /*0050*/ 	.byte	0x03, 0x5f
        /*0052*/ 	.short	0x0101


	//----- nvinfo : EIATTR_VRC_CTA_INIT_COUNT
	.align		4
        /*0054*/ 	.byte	0x02, 0x4a
	.zero		1
	.zero		1


	//----- nvinfo : EIATTR_EXIT_INSTR_OFFSETS
	.align		4
        /*0058*/ 	.byte	0x04, 0x1c
        /*005a*/ 	.short	(.L_314 - .L_313)


	//   ....[0]....
.L_313:
        /*005c*/ 	.word	0x00000070


	//   ....[1]....
        /*0060*/ 	.word	0x000008e0


	//----- nvinfo : EIATTR_CBANK_PARAM_SIZE
	.align		4
.L_314:
        /*0064*/ 	.byte	0x03, 0x19
        /*0066*/ 	.short	0x0018


	//----- nvinfo : EIATTR_PARAM_CBANK
	.align		4
        /*0068*/ 	.byte	0x04, 0x0a
        /*006a*/ 	.short	(.L_316 - .L_315)
	.align		4
.L_315:
        /*006c*/ 	.word	index@(.nv.constant0._Z16sum_axis0_kernelPKfPfii)
        /*0070*/ 	.short	0x0380
        /*0072*/ 	.short	0x0018


	//----- nvinfo : EIATTR_SW_WAR
	.align		4
.L_316:
        /*0074*/ 	.byte	0x04, 0x36
        /*0076*/ 	.short	(.L_318 - .L_317)
.L_317:
        /*0078*/ 	.word	0x00000008
.L_318:


//--------------------- .nv.info._Z17reduce_sum_kernelPKfPfi --------------------------
	.section	.nv.info._Z17reduce_sum_kernelPKfPfi,"",@"SHT_CUDA_INFO"
	.sectionflags	@""
	.align	4


	//----- nvinfo : EIATTR_CUDA_API_VERSION
	.align		4
        /*0000*/ 	.byte	0x04, 0x37
        /*0002*/ 	.short	(.L_320 - .L_319)
.L_319:
        /*0004*/ 	.word	0x00000082


	//----- nvinfo : EIATTR_KPARAM_INFO
	.align		4
.L_320:
        /*0008*/ 	.byte	0x04, 0x17
        /*000a*/ 	.short	(.L_322 - .L_321)
.L_321:
        /*000c*/ 	.word	0x00000000
        /*0010*/ 	.short	0x0002
        /*0012*/ 	.short	0x0010
        /*0014*/ 	.byte	0x00, 0xf0, 0x11, 0x00


	//----- nvinfo : EIATTR_KPARAM_INFO
	.align		4
.L_322:
        /*0018*/ 	.byte	0x04, 0x17
        /*001a*/ 	.short	(.L_324 - .L_323)
.L_323:
        /*001c*/ 	.word	0x00000000
        /*0020*/ 	.short	0x0001
        /*0022*/ 	.short	0x0008
        /*0024*/ 	.byte	0x00, 0xf5, 0x21, 0x00


	//----- nvinfo : EIATTR_KPARAM_INFO
	.align		4
.L_324:
        /*0028*/ 	.byte	0x04, 0x17
        /*002a*/ 	.short	(.L_326 - .L_325)
.L_325:
        /*002c*/ 	.word	0x00000000
        /*0030*/ 	.short	0x0000
        /*0032*/ 	.short	0x0000
        /*0034*/ 	.byte	0x00, 0xf5, 0x21, 0x00


	//----- nvinfo : EIATTR_SPARSE_MMA_MASK
	.align		4
.L_326:
        /*0038*/ 	.byte	0x03, 0x50
        /*003a*/ 	.short	0x0000


	//----- nvinfo : EIATTR_MAXREG_COUNT
	.align		4
        /*003c*/ 	.byte	0x03, 0x1b
        /*003e*/ 	.short	0x00ff


	//----- nvinfo : EIATTR_NUM_BARRIERS
	.align		4
        /*0040*/ 	.byte	0x02, 0x4c
        /*0042*/ 	.byte	0x01
	.zero		1


	//----- nvinfo : EIATTR_MERCURY_ISA_VERSION
	.align		4
        /*0044*/ 	.byte	0x03, 0x5f
        /*0046*/ 	.short	0x0101


	//----- nvinfo : EIATTR_VRC_CTA_INIT_COUNT
	.align		4
        /*0048*/ 	.byte	0x02, 0x4a
	.zero		1
	.zero		1


	//----- nvinfo : EIATTR_EXIT_INSTR_OFFSETS
	.align		4
        /*004c*/ 	.byte	0x04, 0x1c
        /*004e*/ 	.short	(.L_328 - .L_327)


	//   ....[0]....
.L_327:
        /*0050*/ 	.word	0x00000210


	//   ....[1]....
        /*0054*/ 	.word	0x00000290


	//----- nvinfo : EIATTR_CBANK_PARAM_SIZE
	.align		4
.L_328:
        /*0058*/ 	.byte	0x03, 0x19
        /*005a*/ 	.short	0x0014


	//----- nvinfo : EIATTR_PARAM_CBANK
	.align		4
        /*005c*/ 	.byte	0x04, 0x0a
        /*005e*/ 	.short	(.L_330 - .L_329)
	.align		4
.L_329:
        /*0060*/ 	.word	index@(.nv.constant0._Z17reduce_sum_kernelPKfPfi)
        /*0064*/ 	.short	0x0380
        /*0066*/ 	.short	0x0014


	//----- nvinfo : EIATTR_SW_WAR
	.align		4
.L_330:
        /*0068*/ 	.byte	0x04, 0x36
        /*006a*/ 	.short	(.L_332 - .L_331)
.L_331:
        /*006c*/ 	.word	0x00000008
.L_332:


//--------------------- .nv.info._Z23power_local_grad_kernelPKfPffi --------------------------
	.section	.nv.info._Z23power_local_grad_kernelPKfPffi,"",@"SHT_CUDA_INFO"
	.sectionflags	@""
	.align	4


	//----- nvinfo : EIATTR_CUDA_API_VERSION
	.align		4
        /*0000*/ 	.byte	0x04, 0x37
        /*0002*/ 	.short	(.L_334 - .L_333)
.L_333:
        /*0004*/ 	.word	0x00000082


	//----- nvinfo : EIATTR_KPARAM_INFO
	.align		4
.L_334:
        /*0008*/ 	.byte	0x04, 0x17
        /*000a*/ 	.short	(.L_336 - .L_335)
.L_335:
        /*000c*/ 	.word	0x00000000
        /*0010*/ 	.short	0x0003
        /*0012*/ 	.short	0x0014
        /*0014*/ 	.byte	0x00, 0xf0, 0x11, 0x00


	//----- nvinfo : EIATTR_KPARAM_INFO
	.align		4
.L_336:
        /*0018*/ 	.byte	0x04, 0x17
        /*001a*/ 	.short	(.L_338 - .L_337)
.L_337:
        /*001c*/ 	.word	0x00000000
        /*0020*/ 	.short	0x0002
        /*0022*/ 	.short	0x0010
        /*0024*/ 	.byte	0x00, 0xf0, 0x11, 0x00


	//----- nvinfo : EIATTR_KPARAM_INFO
	.align		4
.L_338:
        /*0028*/ 	.byte	0x04, 0x17
        /*002a*/ 	.short	(.L_340 - .L_339)
.L_339:
        /*002c*/ 	.word	0x00000000
        /*0030*/ 	.short	0x0001
        /*0032*/ 	.short	0x0008
        /*0034*/ 	.byte	0x00, 0xf5, 0x21, 0x00


	//----- nvinfo : EIATTR_KPARAM_INFO
	.align		4
.L_340:
        /*0038*/ 	.byte	0x04, 0x17
        /*003a*/ 	.short	(.L_342 - .L_341)
.L_341:
        /*003c*/ 	.word	0x00000000
        /*0040*/ 	.short	0x0000
        /*0042*/ 	.short	0x0000
        /*0044*/ 	.byte	0x00, 0xf5, 0x21, 0x00


	//----- nvinfo : EIATTR_SPARSE_MMA_MASK
	.align		4
.L_342:
        /*0048*/ 	.byte	0x03, 0x50
        /*004a*/ 	.short	0x0000


	//----- nvinfo : EIATTR_MAXREG_COUNT
	.align		4
        /*004c*/ 	.byte	0x03, 0x1b
        /*004e*/ 	.short	0x00ff


	//----- nvinfo : EIATTR_MERCURY_ISA_VERSION
	.align		4
        /*0050*/ 	.byte	0x03, 0x5f
        /*0052*/ 	.short	0x0101


	//----- nvinfo : EIATTR_VRC_CTA_INIT_COUNT
	.align		4
        /*0054*/ 	.byte	0x02, 0x4a
	.zero		1
	.zero		1


	//----- nvinfo : EIATTR_EXIT_INSTR_OFFSETS
	.align		4
        /*0058*/ 	.byte	0x04, 0x1c
        /*005a*/ 	.short	(.L_344 - .L_343)


	//   ....[0]....
.L_343:
        /*005c*/ 	.word	0x00000070


	//   ....[1]....
        /*0060*/ 	.word	0x000006d0


	//----- nvinfo : EIATTR_CRS_STACK_SIZE
	.align		4
.L_344:
        /*0064*/ 	.byte	0x04, 0x1e
        /*0066*/ 	.short	(.L_346 - .L_345)
.L_345:
        /*0068*/ 	.word	0x00000000


	//----- nvinfo : EIATTR_CBANK_PARAM_SIZE
	.align		4
.L_346:
        /*006c*/ 	.byte	0x03, 0x19
        /*006e*/ 	.short	0x0018


	//----- nvinfo : EIATTR_PARAM_CBANK
	.align		4
        /*0070*/ 	.byte	0x04, 0x0a
        /*0072*/ 	.short	(.L_348 - .L_347)
	.align		4
.L_347:
        /*0074*/ 	.word	index@(.nv.constant0._Z23power_local_grad_kernelPKfPffi)
        /*0078*/ 	.short	0x0380
        /*007a*/ 	.short	0x0018


	//----- nvinfo : EIATTR_SW_WAR
	.align		4
.L_348:
        /*007c*/ 	.byte	0x04, 0x36
        /*007e*/ 	.short	(.L_350 - .L_349)
.L_349:
        /*0080*/ 	.word	0x00000008
.L_350:


//--------------------- .nv.info._Z12power_kernelPKfPffi --------------------------
	.section	.nv.info._Z12power_kernelPKfPffi,"",@"SHT_CUDA_INFO"
	.sectionflags	@""
	.align	4


	//----- nvinfo : EIATTR_CUDA_API_VERSION
	.align		4
        /*0000*/ 	.byte	0x04, 0x37
        /*0002*/ 	.short	(.L_352 - .L_351)
.L_351:
        /*0004*/ 	.word	0x00000082


	//----- nvinfo : EIATTR_KPARAM_INFO
	.align		4
.L_352:
        /*0008*/ 	.byte	0x04, 0x17
        /*000a*/ 	.short	(.L_354 - .L_353)
.L_353:
        /*000c*/ 	.word	0x00000000
        /*0010*/ 	.short	0x0003
        /*0012*/ 	.short	0x0014
        /*0014*/ 	.byte	0x00, 0xf0, 0x11, 0x00


	//----- nvinfo : EIATTR_KPARAM_INFO
	.align		4
.L_354:
        /*0018*/ 	.byte	0x04, 0x17
        /*001a*/ 	.short	(.L_356 - .L_355)
.L_355:
        /*001c*/ 	.word	0x00000000
        /*0020*/ 	.short	0x0002
        /*0022*/ 	.short	0x0010
        /*0024*/ 	.byte	0x00, 0xf0, 0x11, 0x00


	//----- nvinfo : EIATTR_KPARAM_INFO
	.align		4
.L_356:
        /*0028*/ 	.byte	0x04, 0x17
        /*002a*/ 	.short	(.L_358 - .L_357)
.L_357:
        /*002c*/ 	.word	0x00000000
        /*0030*/ 	.short	0x0001
        /*0032*/ 	.short	0x0008
        /*0034*/ 	.byte	0x00, 0xf5, 0x21, 0x00


	//----- nvinfo : EIATTR_KPARAM_INFO
	.align		4
.L_358:
        /*0038*/ 	.byte	0x04, 0x17
        /*003a*/ 	.short	(.L_360 - .L_359)
.L_359:
        /*003c*/ 	.word	0x00000000
        /*0040*/ 	.short	0x0000
        /*0042*/ 	.short	0x0000
        /*0044*/ 	.byte	0x00, 0xf5, 0x21, 0x00


	//----- nvinfo : EIATTR_SPARSE_MMA_MASK
	.align		4
.L_360:
        /*0048*/ 	.byte	0x03, 0x50
        /*004a*/ 	.short	0x0000


	//----- nvinfo : EIATTR_MAXREG_COUNT
	.align		4
        /*004c*/ 	.byte	0x03, 0x1b
        /*004e*/ 	.short	0x00ff


	//----- nvinfo : EIATTR_MERCURY_ISA_VERSION
	.align		4
        /*0050*/ 	.byte	0x03, 0x5f
        /*0052*/ 	.short	0x0101


	//----- nvinfo : EIATTR_VRC_CTA_INIT_COUNT
	.align		4
        /*0054*/ 	.byte	0x02, 0x4a
	.zero		1
	.zero		1


	//----- nvinfo : EIATTR_EXIT_INSTR_OFFSETS
	.align		4
        /*0058*/ 	.byte	0x04, 0x1c
        /*005a*/ 	.short	(.L_362 - .L_361)


	//   ....[0]....
.L_361:
        /*005c*/ 	.word	0x00000070


	//   ....[1]....
        /*0060*/ 	.word	0x000006b0


	//----- nvinfo : EIATTR_CRS_STACK_SIZE
	.align		4
.L_362:
        /*0064*/ 	.byte	0x04, 0x1e
        /*0066*/ 	.short	(.L_364 - .L_363)
.L_363:
        /*0068*/ 	.word	0x00000000


	//----- nvinfo : EIATTR_CBANK_PARAM_SIZE
	.align		4
.L_364:
        /*006c*/ 	.byte	0x03, 0x19
        /*006e*/ 	.short	0x0018


	//----- nvinfo : EIATTR_PARAM_CBANK
	.align		4
        /*0070*/ 	.byte	0x04, 0x0a
        /*0072*/ 	.short	(.L_366 - .L_365)
	.align		4
.L_365:
        /*0074*/ 	.word	index@(.nv.constant0._Z12power_kernelPKfPffi)
        /*0078*/ 	.short	0x0380
        /*007a*/ 	.short	0x0018


	//----- nvinfo : EIATTR_SW_WAR
	.align		4
.L_366:
        /*007c*/ 	.byte	0x04, 0x36
        /*007e*/ 	.short	(.L_368 - .L_367)
.L_367:
        /*0080*/ 	.word	0x00000008
.L_368:


//--------------------- .nv.info._Z24unary_elementwise_kernelI5ExpOpEvPKfPfiT_ --------------------------
	.section	.nv.info._Z24unary_elementwise_kernelI5ExpOpEvPKfPfiT_,"",@"SHT_CUDA_INFO"
	.sectionflags	@""
	.align	4


	//----- nvinfo : EIATTR_CUDA_API_VERSION
	.align		4
        /*0000*/ 	.byte	0x04, 0x37
        /*0002*/ 	.short	(.L_370 - .L_369)
.L_369:
        /*0004*/ 	.word	0x00000082


	//----- nvinfo : EIATTR_KPARAM_INFO
	.align		4
.L_370:
        /*0008*/ 	.byte	0x04, 0x17
        /*000a*/ 	.short	(.L_372 - .L_371)
.L_371:
        /*000c*/ 	.word	0x00000000
        /*0010*/ 	.short	0x0003
        /*0012*/ 	.short	0x0014
        /*0014*/ 	.byte	0x00, 0xf0, 0x05, 0x00


	//----- nvinfo : EIATTR_KPARAM_INFO
	.align		4
.L_372:
        /*0018*/ 	.byte	0x04, 0x17
        /*001a*/ 	.short	(.L_374 - .L_373)
.L_373:
        /*001c*/ 	.word	0x00000000
        /*0020*/ 	.short	0x0002
        /*0022*/ 	.short	0x0010
        /*0024*/ 	.byte	0x00, 0xf0, 0x11, 0x00


	//----- nvinfo : EIATTR_KPARAM_INFO
	.align		4
.L_374:
        /*0028*/ 	.byte	0x04, 0x17
        /*002a*/ 	.short	(.L_376 - .L_375)
.L_375:
        /*002c*/ 	.word	0x00000000
        /*0030*/ 	.short	0x0001
        /*0032*/ 	.short	0x0008
        /*0034*/ 	.byte	0x00, 0xf5, 0x21, 0x00


	//----- nvinfo : EIATTR_KPARAM_INFO
	.align		4
.L_376:
        /*0038*/ 	.byte	0x04, 0x17
        /*003a*/ 	.short	(.L_378 - .L_377)
.L_377:
        /*003c*/ 	.word	0x00000000
        /*0040*/ 	.short	0x0000
        /*0042*/ 	.short	0x0000
        /*0044*/ 	.byte	0x00, 0xf5, 0x21, 0x00


	//----- nvinfo : EIATTR_SPARSE_MMA_MASK
	.align		4
.L_378:
        /*0048*/ 	.byte	0x03, 0x50
        /*004a*/ 	.short	0x0000


	//----- nvinfo : EIATTR_MAXREG_COUNT
	.align		4
        /*004c*/ 	.byte	0x03, 0x1b
        /*004e*/ 	.short	0x00ff


	//----- nvinfo : EIATTR_MERCURY_ISA_VERSION
	.align		4
        /*0050*/ 	.byte	0x03, 0x5f
        /*0052*/ 	.short	0x0101


	//----- nvinfo : EIATTR_VRC_CTA_INIT_COUNT
	.align		4
        /*0054*/ 	.byte	0x02, 0x4a
	.zero		1
	.zero		1


	//----- nvinfo : EIATTR_EXIT_INSTR_OFFSETS
	.align		4
        /*0058*/ 	.byte	0x04, 0x1c
        /*005a*/ 	.short	(.L_380 - .L_379)


	//   ....[0]....
.L_379:
        /*005c*/ 	.word	0x00000070


	//   ....[1]....
        /*0060*/ 	.word	0x00000190


	//----- nvinfo : EIATTR_CBANK_PARAM_SIZE
	.align		4
.L_380:
        /*0064*/ 	.byte	0x03, 0x19
        /*0066*/ 	.short	0x0015


	//----- nvinfo : EIATTR_PARAM_CBANK
	.align		4
        /*0068*/ 	.byte	0x04, 0x0a
        /*006a*/ 	.short	(.L_382 - .L_381)
	.align		4
.L_381:
        /*006c*/ 	.word	index@(.nv.constant0._Z24unary_elementwise_kernelI5ExpOpEvPKfPfiT_)
        /*0070*/ 	.short	0x0380
        /*0072*/ 	.short	0x0015


	//----- nvinfo : EIATTR_SW_WAR
	.align		4
.L_382:
        /*0074*/ 	.byte	0x04, 0x36
        /*0076*/ 	.short	(.L_384 - .L_383)
.L_383:
        /*0078*/ 	.word	0x00000008
.L_384:


//--------------------- .nv.info._Z24unary_elementwise_kernelI13SigmoidGradOpEvPKfPfiT_ --------------------------
	.section	.nv.info._Z24unary_elementwise_kernelI13SigmoidGradOpEvPKfPfiT_,"",@"SHT_CUDA_INFO"
	.sectionflags	@""
	.align	4


	//----- nvinfo : EIATTR_CUDA_API_VERSION
	.align		4
        /*0000*/ 	.byte	0x04, 0x37
        /*0002*/ 	.short	(.L_386 - .L_385)
.L_385:
        /*0004*/ 	.word	0x00000082


	//----- nvinfo : EIATTR_KPARAM_INFO
	.align		4
.L_386:
        /*0008*/ 	.byte	0x04, 0x17
        /*000a*/ 	.short	(.L_388 - .L_387)
.L_387:
        /*000c*/ 	.word	0x00000000
        /*0010*/ 	.short	0x0003
        /*0012*/ 	.short	0x0014
        /*0014*/ 	.byte	0x00, 0xf0, 0x05, 0x00


	//----- nvinfo : EIATTR_KPARAM_INFO
	.align		4
.L_388:
        /*0018*/ 	.byte	0x04, 0x17
        /*001a*/ 	.short	(.L_390 - .L_389)
.L_389:
        /*001c*/ 	.word	0x00000000
        /*0020*/ 	.short	0x0002
        /*0022*/ 	.short	0x0010
        /*0024*/ 	.byte	0x00, 0xf0, 0x11, 0x00


	//----- nvinfo : EIATTR_KPARAM_INFO
	.align		4
.L_390:
        /*0028*/ 	.byte	0x04, 0x17
        /*002a*/ 	.short	(.L_392 - .L_391)
.L_391:
        /*002c*/ 	.word	0x00000000
        /*0030*/ 	.short	0x0001
        /*0032*/ 	.short	0x0008
        /*0034*/ 	.byte	0x00, 0xf5, 0x21, 0x00


	//----- nvinfo : EIATTR_KPARAM_INFO
	.align		4
.L_392:
        /*0038*/ 	.byte	0x04, 0x17
        /*003a*/ 	.short	(.L_394 - .L_393)
.L_393:
        /*003c*/ 	.word	0x00000000
        /*0040*/ 	.short	0x0000
        /*0042*/ 	.short	0x0000
        /*0044*/ 	.byte	0x00, 0xf5, 0x21, 0x00


	//----- nvinfo : EIATTR_SPARSE_MMA_MASK
	.align		4
.L_394:
        /*0048*/ 	.byte	0x03, 0x50
        /*004a*/ 	.short	0x0000


	//----- nvinfo : EIATTR_MAXREG_COUNT
	.align		4
        /*004c*/ 	.byte	0x03, 0x1b
        /*004e*/ 	.short	0x00ff


	//----- nvinfo : EIATTR_MERCURY_ISA_VERSION
	.align		4
        /*0050*/ 	.byte	0x03, 0x5f
        /*0052*/ 	.short	0x0101


	//----- nvinfo : EIATTR_VRC_CTA_INIT_COUNT
	.align		4
        /*0054*/ 	.byte	0x02, 0x4a
	.zero		1
	.zero		1


	//----- nvinfo : EIATTR_EXIT_INSTR_OFFSETS
	.align		4
        /*0058*/ 	.byte	0x04, 0x1c
        /*005a*/ 	.short	(.L_396 - .L_395)


	//   ....[0]....
.L_395:
        /*005c*/ 	.word	0x00000070


	//   ....[1]....
        /*0060*/ 	.word	0x00000110


	//----- nvinfo : EIATTR_CBANK_PARAM_SIZE
	.align		4
.L_396:
        /*0064*/ 	.byte	0x03, 0x19
        /*0066*/ 	.short	0x0015


	//----- nvinfo : EIATTR_PARAM_CBANK
	.align		4
        /*0068*/ 	.byte	0x04, 0x0a
        /*006a*/ 	.short	(.L_398 - .L_397)
	.align		4
.L_397:
        /*006c*/ 	.word	index@(.nv.constant0._Z24unary_elementwise_kernelI13SigmoidGradOpEvPKfPfiT_)
        /*0070*/ 	.short	0x0380
        /*0072*/ 	.short	0x0015


	//----- nvinfo : EIATTR_SW_WAR
	.align		4
.L_398:
        /*0074*/ 	.byte	0x04, 0x36
        /*0076*/ 	.short	(.L_400 - .L_399)
.L_399:
        /*0078*/ 	.word	0x00000008
.L_400:


//--------------------- .nv.info._Z24unary_elementwise_kernelI9SigmoidOpEvPKfPfiT_ --------------------------
	.section	.nv.info._Z24unary_elementwise_kernelI9SigmoidOpEvPKfPfiT_,"",@"SHT_CUDA_INFO"
	.sectionflags	@""
	.align	4


	//----- nvinfo : EIATTR_CUDA_API_VERSION
	.align		4
        /*0000*/ 	.byte	0x04, 0x37
        /*0002*/ 	.short	(.L_402 - .L_401)
.L_401:
        /*0004*/ 	.word	0x00000082


	//----- nvinfo : EIATTR_KPARAM_INFO
	.align		4
.L_402:
        /*0008*/ 	.byte	0x04, 0x17
        /*000a*/ 	.short	(.L_404 - .L_403)
.L_403:
        /*000c*/ 	.word	0x00000000
        /*0010*/ 	.short	0x0003
        /*0012*/ 	.short	0x0014
        /*0014*/ 	.byte	0x00, 0xf0, 0x05, 0x00


	//----- nvinfo : EIATTR_KPARAM_INFO
	.align		4
.L_404:
        /*0018*/ 	.byte	0x04, 0x17
        /*001a*/ 	.short	(.L_406 - .L_405)
.L_405:
        /*001c*/ 	.word	0x00000000
        /*0020*/ 	.short	0x0002
        /*0022*/ 	.short	0x0010
        /*0024*/ 	.byte	0x00, 0xf0, 0x11, 0x00


	//----- nvinfo : EIATTR_KPARAM_INFO
	.align		4
.L_406:
        /*0028*/ 	.byte	0x04, 0x17
        /*002a*/ 	.short	(.L_408 - .L_407)
.L_407:
        /*002c*/ 	.word	0x00000000
        /*0030*/ 	.short	0x0001
        /*0032*/ 	.short	0x0008
        /*0034*/ 	.byte	0x00, 0xf5, 0x21, 0x00


	//----- nvinfo : EIATTR_KPARAM_INFO
	.align		4
.L_408:
        /*0038*/ 	.byte	0x04, 0x17
        /*003a*/ 	.short	(.L_410 - .L_409)
.L_409:
        /*003c*/ 	.word	0x00000000
        /*0040*/ 	.short	0x0000
        /*0042*/ 	.short	0x0000
        /*0044*/ 	.byte	0x00, 0xf5, 0x21, 0x00


	//----- nvinfo : EIATTR_SPARSE_MMA_MASK
	.align		4
.L_410:
        /*0048*/ 	.byte	0x03, 0x50
        /*004a*/ 	.short	0x0000


	//----- nvinfo : EIATTR_MAXREG_COUNT
	.align		4
        /*004c*/ 	.byte	0x03, 0x1b
        /*004e*/ 	.short	0x00ff


	//----- nvinfo : EIATTR_MERCURY_ISA_VERSION
	.align		4
        /*0050*/ 	.byte	0x03, 0x5f
        /*0052*/ 	.short	0x0101


	//----- nvinfo : EIATTR_VRC_CTA_INIT_COUNT
	.align		4
        /*0054*/ 	.byte	0x02, 0x4a
	.zero		1
	.zero		1


	//----- nvinfo : EIATTR_EXIT_INSTR_OFFSETS
	.align		4
        /*0058*/ 	.byte	0x04, 0x1c
        /*005a*/ 	.short	(.L_412 - .L_411)


	//   ....[0]....
.L_411:
        /*005c*/ 	.word	0x00000070


	//   ....[1]....
        /*0060*/ 	.word	0x00000260


	//----- nvinfo : EIATTR_CRS_STACK_SIZE
	.align		4
.L_412:
        /*0064*/ 	.byte	0x04, 0x1e
        /*0066*/ 	.short	(.L_414 - .L_413)
.L_413:
        /*0068*/ 	.word	0x00000000


	//----- nvinfo : EIATTR_CBANK_PARAM_SIZE
	.align		4
.L_414:
        /*006c*/ 	.byte	0x03, 0x19
        /*006e*/ 	.short	0x0015


	//----- nvinfo : EIATTR_PARAM_CBANK
	.align		4
        /*0070*/ 	.byte	0x04, 0x0a
        /*0072*/ 	.short	(.L_416 - .L_415)
	.align		4
.L_415:
        /*0074*/ 	.word	index@(.nv.constant0._Z24unary_elementwise_kernelI9SigmoidOpEvPKfPfiT_)
        /*0078*/ 	.short	0x0380
        /*007a*/ 	.short	0x0015


	//----- nvinfo : EIATTR_SW_WAR
	.align		4
.L_416:
        /*007c*/ 	.byte	0x04, 0x36
        /*007e*/ 	.short	(.L_418 - .L_417)
.L_417:
        /*0080*/ 	.word	0x00000008
.L_418:


//--------------------- .nv.info._Z24unary_elementwise_kernelI10TanhGradOpEvPKfPfiT_ --------------------------
	.section	.nv.info._Z24unary_elementwise_kernelI10TanhGradOpEvPKfPfiT_,"",@"SHT_CUDA_INFO"
	.sectionflags	@""
	.align	4


	//----- nvinfo : EIATTR_CUDA_API_VERSION
	.align		4
        /*0000*/ 	.byte	0x04, 0x37
        /*0002*/ 	.short	(.L_420 - .L_419)
.L_419:
        /*0004*/ 	.word	0x00000082


	//----- nvinfo : EIATTR_KPARAM_INFO
	.align		4
.L_420:
        /*0008*/ 	.byte	0x04, 0x17
        /*000a*/ 	.short	(.L_422 - .L_421)
.L_421:
        /*000c*/ 	.word	0x00000000
        /*0010*/ 	.short	0x0003
        /*0012*/ 	.short	0x0014
        /*0014*/ 	.byte	0x00, 0xf0, 0x05, 0x00


	//----- nvinfo : EIATTR_KPARAM_INFO
	.align		4
.L_422:
        /*0018*/ 	.byte	0x04, 0x17
        /*001a*/ 	.short	(.L_424 - .L_423)
.L_423:
        /*001c*/ 	.word	0x00000000
        /*0020*/ 	.short	0x0002
        /*0022*/ 	.short	0x0010
        /*0024*/ 	.byte	0x00, 0xf0, 0x11, 0x00


	//----- nvinfo : EIATTR_KPARAM_INFO
	.align		4
.L_424:
        /*0028*/ 	.byte	0x04, 0x17
        /*002a*/ 	.short	(.L_426 - .L_425)
.L_425:
        /*002c*/ 	.word	0x00000000
        /*0030*/ 	.short	0x0001
        /*0032*/ 	.short	0x0008
        /*0034*/ 	.byte	0x00, 0xf5, 0x21, 0x00


	//----- nvinfo : EIATTR_KPARAM_INFO
	.align		4
.L_426:
        /*0038*/ 	.byte	0x04, 0x17
        /*003a*/ 	.short	(.L_428 - .L_427)
.L_427:
        /*003c*/ 	.word	0x00000000
        /*0040*/ 	.short	0x0000
        /*0042*/ 	.short	0x0000
        /*0044*/ 	.byte	0x00, 0xf5, 0x21, 0x00


	//----- nvinfo : EIATTR_SPARSE_MMA_MASK
	.align		4
.L_428:
        /*0048*/ 	.byte	0x03, 0x50
        /*004a*/ 	.short	0x0000


	//----- nvinfo : EIATTR_MAXREG_COUNT
	.align		4
        /*004c*/ 	.byte	0x03, 0x1b
        /*004e*/ 	.short	0x00ff


	//----- nvinfo : EIATTR_MERCURY_ISA_VERSION
	.align		4
        /*0050*/ 	.byte	0x03, 0x5f
        /*0052*/ 	.short	0x0101


	//----- nvinfo : EIATTR_VRC_CTA_INIT_COUNT
	.align		4
        /*0054*/ 	.byte	0x02, 0x4a
	.zero		1
	.zero		1


	//----- nvinfo : EIATTR_EXIT_INSTR_OFFSETS
	.align		4
        /*0058*/ 	.byte	0x04, 0x1c
        /*005a*/ 	.short	(.L_430 - .L_429)


	//   ....[0]....
.L_429:
        /*005c*/ 	.word	0x00000070


	//   ....[1]....
        /*0060*/ 	.word	0x00000100


	//----- nvinfo : EIATTR_CBANK_PARAM_SIZE
	.align		4
.L_430:
        /*0064*/ 	.byte	0x03, 0x19
        /*0066*/ 	.short	0x0015


	//----- nvinfo : EIATTR_PARAM_CBANK
	.align		4
        /*0068*/ 	.byte	0x04, 0x0a
        /*006a*/ 	.short	(.L_432 - .L_431)
	.align		4
.L_431:
        /*006c*/ 	.word	index@(.nv.constant0._Z24unary_elementwise_kernelI10TanhGradOpEvPKfPfiT_)
        /*0070*/ 	.short	0x0380
        /*0072*/ 	.short	0x0015


	//----- nvinfo : EIATTR_SW_WAR
	.align		4
.L_432:
        /*0074*/ 	.byte	0x04, 0x36
        /*0076*/ 	.short	(.L_434 - .L_433)
.L_433:
        /*0078*/ 	.word	0x00000008
.L_434:


//--------------------- .nv.info._Z24unary_elementwise_kernelI6TanhOpEvPKfPfiT_ --------------------------
	.section	.nv.info._Z24unary_elementwise_kernelI6TanhOpEvPKfPfiT_,"",@"SHT_CUDA_INFO"
	.sectionflags	@""
	.align	4


	//----- nvinfo : EIATTR_CUDA_API_VERSION
	.align		4
        /*0000*/ 	.byte	0x04, 0x37
        /*0002*/ 	.short	(.L_436 - .L_435)
.L_435:
        /*0004*/ 	.word	0x00000082


	//----- nvinfo : EIATTR_KPARAM_INFO
	.align		4
.L_436:
        /*0008*/ 	.byte	0x04, 0x17
        /*000a*/ 	.short	(.L_438 - .L_437)
.L_437:
        /*000c*/ 	.word	0x00000000
        /*0010*/ 	.short	0x0003
        /*0012*/ 	.short	0x0014
        /*0014*/ 	.byte	0x00, 0xf0, 0x05, 0x00


	//----- nvinfo : EIATTR_KPARAM_INFO
	.align		4
.L_438:
        /*0018*/ 	.byte	0x04, 0x17
        /*001a*/ 	.short	(.L_440 - .L_439)
.L_439:
        /*001c*/ 	.word	0x00000000
        /*0020*/ 	.short	0x0002
        /*0022*/ 	.short	0x0010
        /*0024*/ 	.byte	0x00, 0xf0, 0x11, 0x00


	//----- nvinfo : EIATTR_KPARAM_INFO
	.align		4
.L_440:
        /*0028*/ 	.byte	0x04, 0x17
        /*002a*/ 	.short	(.L_442 - .L_441)
.L_441:
        /*002c*/ 	.word	0x00000000
        /*0030*/ 	.short	0x0001
        /*0032*/ 	.short	0x0008
        /*0034*/ 	.byte	0x00, 0xf5, 0x21, 0x00


	//----- nvinfo : EIATTR_KPARAM_INFO
	.align		4
.L_442:
        /*0038*/ 	.byte	0x04, 0x17
        /*003a*/ 	.short	(.L_444 - .L_443)
.L_443:
        /*003c*/ 	.word	0x00000000
        /*0040*/ 	.short	0x0000
        /*0042*/ 	.short	0x0000
        /*0044*/ 	.byte	0x00, 0xf5, 0x21, 0x00


	//----- nvinfo : EIATTR_SPARSE_MMA_MASK
	.align		4
.L_444:
        /*0048*/ 	.byte	0x03, 0x50
        /*004a*/ 	.short	0x0000


	//----- nvinfo : EIATTR_MAXREG_COUNT
	.align		4
        /*004c*/ 	.byte	0x03, 0x1b
        /*004e*/ 	.short	0x00ff


	//----- nvinfo : EIATTR_MERCURY_ISA_VERSION
	.align		4
        /*0050*/ 	.byte	0x03, 0x5f
        /*0052*/ 	.short	0x0101


	//----- nvinfo : EIATTR_VRC_CTA_INIT_COUNT
	.align		4
        /*0054*/ 	.byte	0x02, 0x4a
	.zero		1
	.zero		1


	//----- nvinfo : EIATTR_EXIT_INSTR_OFFSETS
	.align		4
        /*0058*/ 	.byte	0x04, 0x1c
        /*005a*/ 	.short	(.L_446 - .L_445)


	//   ....[0]....
.L_445:
        /*005c*/ 	.word	0x00000070


	//   ....[1]....
        /*0060*/ 	.word	0x00000200


	//----- nvinfo : EIATTR_CBANK_PARAM_SIZE
	.align		4
.L_446:
        /*0064*/ 	.byte	0x03, 0x19
        /*0066*/ 	.short	0x0015


	//----- nvinfo : EIATTR_PARAM_CBANK
	.align		4
        /*0068*/ 	.byte	0x04, 0x0a
        /*006a*/ 	.short	(.L_448 - .L_447)
	.align		4
.L_447:
        /*006c*/ 	.word	index@(.nv.constant0._Z24unary_elementwise_kernelI6TanhOpEvPKfPfiT_)
        /*0070*/ 	.short	0x0380
        /*0072*/ 	.short	0x0015


	//----- nvinfo : EIATTR_SW_WAR
	.align		4
.L_448:
        /*0074*/ 	.byte	0x04, 0x36
        /*0076*/ 	.short	(.L_450 - .L_449)
.L_449:
        /*0078*/ 	.word	0x00000008
.L_450:


//--------------------- .nv.info._Z24unary_elementwise_kernelI9LogGradOpEvPKfPfiT_ --------------------------
	.section	.nv.info._Z24unary_elementwise_kernelI9LogGradOpEvPKfPfiT_,"",@"SHT_CUDA_INFO"
	.sectionflags	@""
	.align	4


	//----- nvinfo : EIATTR_CUDA_API_VERSION
	.align		4
        /*0000*/ 	.byte	0x04, 0x37
        /*0002*/ 	.short	(.L_452 - .L_451)
.L_451:
        /*0004*/ 	.word	0x00000082


	//----- nvinfo : EIATTR_KPARAM_INFO
	.align		4
.L_452:
        /*0008*/ 	.byte	0x04, 0x17
        /*000a*/ 	.short	(.L_454 - .L_453)
.L_453:
        /*000c*/ 	.word	0x00000000
        /*0010*/ 	.short	0x0003
        /*0012*/ 	.short	0x0014
        /*0014*/ 	.byte	0x00, 0xf0, 0x05, 0x00


	//----- nvinfo : EIATTR_KPARAM_INFO
	.align		4
.L_454:
        /*0018*/ 	.byte	0x04, 0x17
        /*001a*/ 	.short	(.L_456 - .L_455)
.L_455:
        /*001c*/ 	.word	0x00000000
        /*0020*/ 	.short	0x0002
        /*0022*/ 	.short	0x0010
        /*0024*/ 	.byte	0x00, 0xf0, 0x11, 0x00


	//----- nvinfo : EIATTR_KPARAM_INFO
	.align		4
.L_456:
        /*0028*/ 	.byte	0x04, 0x17
        /*002a*/ 	.short	(.L_458 - .L_457)
.L_457:
        /*002c*/ 	.word	0x00000000
        /*0030*/ 	.short	0x0001
        /*0032*/ 	.short	0x0008
        /*0034*/ 	.byte	0x00, 0xf5, 0x21, 0x00


	//----- nvinfo : EIATTR_KPARAM_INFO
	.align		4
.L_458:
        /*0038*/ 	.byte	0x04, 0x17
        /*003a*/ 	.short	(.L_460 - .L_459)
.L_459:
        /*003c*/ 	.word	0x00000000
        /*0040*/ 	.short	0x0000
        /*0042*/ 	.short	0x0000
        /*0044*/ 	.byte	0x00, 0xf5, 0x21, 0x00


	//----- nvinfo : EIATTR_SPARSE_MMA_MASK
	.align		4
.L_460:
        /*0048*/ 	.byte	0x03, 0x50
        /*004a*/ 	.short	0x0000


	//----- nvinfo : EIATTR_MAXREG_COUNT
	.align		4
        /*004c*/ 	.byte	0x03, 0x1b
        /*004e*/ 	.short	0x00ff


	//----- nvinfo : EIATTR_MERCURY_ISA_VERSION
	.align		4
        /*0050*/ 	.byte	0x03, 0x5f
        /*0052*/ 	.short	0x0101


	//----- nvinfo : EIATTR_VRC_CTA_INIT_COUNT
	.align		4
        /*0054*/ 	.byte	0x02, 0x4a
	.zero		1
	.zero		1


	//----- nvinfo : EIATTR_EXIT_INSTR_OFFSETS
	.align		4
        /*0058*/ 	.byte	0x04, 0x1c
        /*005a*/ 	.short	(.L_462 - .L_461)


	//   ....[0]....
.L_461:
        /*005c*/ 	.word	0x00000070


	//   ....[1]....
        /*0060*/ 	.word	0x000001c0


	//----- nvinfo : EIATTR_CRS_STACK_SIZE
	.align		4
.L_462:
        /*0064*/ 	.byte	0x04, 0x1e
        /*0066*/ 	.short	(.L_464 - .L_463)
.L_463:
        /*0068*/ 	.word	0x00000000


	//----- nvinfo : EIATTR_CBANK_PARAM_SIZE
	.align		4
.L_464:
        /*006c*/ 	.byte	0x03, 0x19
        /*006e*/ 	.short	0x0015


	//----- nvinfo : EIATTR_PARAM_CBANK
	.align		4
        /*0070*/ 	.byte	0x04, 0x0a
        /*0072*/ 	.short	(.L_466 - .L_465)
	.align		4
.L_465:
        /*0074*/ 	.word	index@(.nv.constant0._Z24unary_elementwise_kernelI9LogGradOpEvPKfPfiT_)
        /*0078*/ 	.short	0x0380
        /*007a*/ 	.short	0x0015


	//----- nvinfo : EIATTR_SW_WAR
	.align		4
.L_466:
        /*007c*/ 	.byte	0x04, 0x36
        /*007e*/ 	.short	(.L_468 - .L_467)
.L_467:
        /*0080*/ 	.word	0x00000008
.L_468:


//--------------------- .nv.info._Z24unary_elementwise_kernelI5LogOpEvPKfPfiT_ --------------------------
	.section	.nv.info._Z24unary_elementwise_kernelI5LogOpEvPKfPfiT_,"",@"SHT_CUDA_INFO"
	.sectionflags	@""
	.align	4


	//----- nvinfo : EIATTR_CUDA_API_VERSION
	.align		4
        /*0000*/ 	.byte	0x04, 0x37
        /*0002*/ 	.short	(.L_470 - .L_469)
.L_469:
        /*0004*/ 	.word	0x00000082


	//----- nvinfo : EIATTR_KPARAM_INFO
	.align		4
.L_470:
        /*0008*/ 	.byte	0x04, 0x17
        /*000a*/ 	.short	(.L_472 - .L_471)
.L_471:
        /*000c*/ 	.word	0x00000000
        /*0010*/ 	.short	0x0003
        /*0012*/ 	.short	0x0014
        /*0014*/ 	.byte	0x00, 0xf0, 0x05, 0x00


	//----- nvinfo : EIATTR_KPARAM_INFO
	.align		4
.L_472:
        /*0018*/ 	.byte	0x04, 0x17
        /*001a*/ 	.short	(.L_474 - .L_473)
.L_473:
        /*001c*/ 	.word	0x00000000
        /*0020*/ 	.short	0x0002
        /*0022*/ 	.short	0x0010
        /*0024*/ 	.byte	0x00, 0xf0, 0x11, 0x00


	//----- nvinfo : EIATTR_KPARAM_INFO
	.align		4
.L_474:
        /*0028*/ 	.byte	0x04, 0x17
        /*002a*/ 	.short	(.L_476 - .L_475)
.L_475:
        /*002c*/ 	.word	0x00000000
        /*0030*/ 	.short	0x0001
        /*0032*/ 	.short	0x0008
        /*0034*/ 	.byte	0x00, 0xf5, 0x21, 0x00


	//----- nvinfo : EIATTR_KPARAM_INFO
	.align		4
.L_476:
        /*0038*/ 	.byte	0x04, 0x17
        /*003a*/ 	.short	(.L_478 - .L_477)
.L_477:
        /*003c*/ 	.word	0x00000000
        /*0040*/ 	.short	0x0000
        /*0042*/ 	.short	0x0000
        /*0044*/ 	.byte	0x00, 0xf5, 0x21, 0x00


	//----- nvinfo : EIATTR_SPARSE_MMA_MASK
	.align		4
.L_478:
        /*0048*/ 	.byte	0x03, 0x50
        /*004a*/ 	.short	0x0000


	//----- nvinfo : EIATTR_MAXREG_COUNT
	.align		4
        /*004c*/ 	.byte	0x03, 0x1b
        /*004e*/ 	.short	0x00ff


	//----- nvinfo : EIATTR_MERCURY_ISA_VERSION
	.align		4
        /*0050*/ 	.byte	0x03, 0x5f
        /*0052*/ 	.short	0x0101


	//----- nvinfo : EIATTR_VRC_CTA_INIT_COUNT
	.align		4
        /*0054*/ 	.byte	0x02, 0x4a
	.zero		1
	.zero		1


	//----- nvinfo : EIATTR_EXIT_INSTR_OFFSETS
	.align		4
        /*0058*/ 	.byte	0x04, 0x1c
        /*005a*/ 	.short	(.L_480 - .L_479)


	//   ....[0]....
.L_479:
        /*005c*/ 	.word	0x00000070


	//   ....[1]....
        /*0060*/ 	.word	0x00000290


	//----- nvinfo : EIATTR_CBANK_PARAM_SIZE
	.align		4
.L_480:
        /*0064*/ 	.byte	0x03, 0x19
        /*0066*/ 	.short	0x0015


	//----- nvinfo : EIATTR_PARAM_CBANK
	.align		4
        /*0068*/ 	.byte	0x04, 0x0a
        /*006a*/ 	.short	(.L_482 - .L_481)
	.align		4
.L_481:
        /*006c*/ 	.word	index@(.nv.constant0._Z24unary_elementwise_kernelI5LogOpEvPKfPfiT_)
        /*0070*/ 	.short	0x0380
        /*0072*/ 	.short	0x0015


	//----- nvinfo : EIATTR_SW_WAR
	.align		4
.L_482:
        /*0074*/ 	.byte	0x04, 0x36
        /*0076*/ 	.short	(.L_484 - .L_483)
.L_483:
        /*0078*/ 	.word	0x00000008
.L_484:


//--------------------- .nv.info._Z24unary_elementwise_kernelI10ReluGradOpEvPKfPfiT_ --------------------------
	.section	.nv.info._Z24unary_elementwise_kernelI10ReluGradOpEvPKfPfiT_,"",@"SHT_CUDA_INFO"
	.sectionflags	@""
	.align	4


	//----- nvinfo : EIATTR_CUDA_API_VERSION
	.align		4
        /*0000*/ 	.byte	0x04, 0x37
        /*0002*/ 	.short	(.L_486 - .L_485)
.L_485:
        /*0004*/ 	.word	0x00000082


	//----- nvinfo : EIATTR_KPARAM_INFO
	.align		4
.L_486:
        /*0008*/ 	.byte	0x04, 0x17
        /*000a*/ 	.short	(.L_488 - .L_487)
.L_487:
        /*000c*/ 	.word	0x00000000
        /*0010*/ 	.short	0x0003
        /*0012*/ 	.short	0x0014
        /*0014*/ 	.byte	0x00, 0xf0, 0x05, 0x00


	//----- nvinfo : EIATTR_KPARAM_INFO
	.align		4
.L_488:
        /*0018*/ 	.byte	0x04, 0x17
        /*001a*/ 	.short	(.L_490 - .L_489)
.L_489:
        /*001c*/ 	.word	0x00000000
        /*0020*/ 	.short	0x0002
        /*0022*/ 	.short	0x0010
        /*0024*/ 	.byte	0x00, 0xf0, 0x11, 0x00


	//----- nvinfo : EIATTR_KPARAM_INFO
	.align		4
.L_490:
        /*0028*/ 	.byte	0x04, 0x17
        /*002a*/ 	.short	(.L_492 - .L_491)
.L_491:
        /*002c*/ 	.word	0x00000000
        /*0030*/ 	.short	0x0001
        /*0032*/ 	.short	0x0008
        /*0034*/ 	.byte	0x00, 0xf5, 0x21, 0x00


	//----- nvinfo : EIATTR_KPARAM_INFO
	.align		4
.L_492:
        /*0038*/ 	.byte	0x04, 0x17
        /*003a*/ 	.short	(.L_494 - .L_493)
.L_493:
        /*003c*/ 	.word	0x00000000
        /*0040*/ 	.short	0x0000
        /*0042*/ 	.short	0x0000
        /*0044*/ 	.byte	0x00, 0xf5, 0x21, 0x00


	//----- nvinfo : EIATTR_SPARSE_MMA_MASK
	.align		4
.L_494:
        /*0048*/ 	.byte	0x03, 0x50
        /*004a*/ 	.short	0x0000


	//----- nvinfo : EIATTR_MAXREG_COUNT
	.align		4
        /*004c*/ 	.byte	0x03, 0x1b
        /*004e*/ 	.short	0x00ff


	//----- nvinfo : EIATTR_MERCURY_ISA_VERSION
	.align		4
        /*0050*/ 	.byte	0x03, 0x5f
        /*0052*/ 	.short	0x0101


	//----- nvinfo : EIATTR_VRC_CTA_INIT_COUNT
	.align		4
        /*0054*/ 	.byte	0x02, 0x4a
	.zero		1
	.zero		1


	//----- nvinfo : EIATTR_EXIT_INSTR_OFFSETS
	.align		4
        /*0058*/ 	.byte	0x04, 0x1c
        /*005a*/ 	.short	(.L_496 - .L_495)


	//   ....[0]....
.L_495:
        /*005c*/ 	.word	0x00000070


	//   ....[1]....
        /*0060*/ 	.word	0x00000100


	//----- nvinfo : EIATTR_CBANK_PARAM_SIZE
	.align		4
.L_496:
        /*0064*/ 	.byte	0x03, 0x19
        /*0066*/ 	.short	0x0015


	//----- nvinfo : EIATTR_PARAM_CBANK
	.align		4
        /*0068*/ 	.byte	0x04, 0x0a
        /*006a*/ 	.short	(.L_498 - .L_497)
	.align		4
.L_497:
        /*006c*/ 	.word	index@(.nv.constant0._Z24unary_elementwise_kernelI10ReluGradOpEvPKfPfiT_)
        /*0070*/ 	.short	0x0380
        /*0072*/ 	.short	0x0015


	//----- nvinfo : EIATTR_SW_WAR
	.align		4
.L_498:
        /*0074*/ 	.byte	0x04, 0x36
        /*0076*/ 	.short	(.L_500 - .L_499)
.L_499:
        /*0078*/ 	.word	0x00000008
.L_500:


//--------------------- .nv.info._Z24unary_elementwise_kernelI6ReluOpEvPKfPfiT_ --------------------------
	.section	.nv.info._Z24unary_elementwise_kernelI6ReluOpEvPKfPfiT_,"",@"SHT_CUDA_INFO"
	.sectionflags	@""
	.align	4


	//----- nvinfo : EIATTR_CUDA_API_VERSION
	.align		4
        /*0000*/ 	.byte	0x04, 0x37
        /*0002*/ 	.short	(.L_502 - .L_501)
.L_501:
        /*0004*/ 	.word	0x00000082


	//----- nvinfo : EIATTR_KPARAM_INFO
	.align		4
.L_502:
        /*0008*/ 	.byte	0x04, 0x17
        /*000a*/ 	.short	(.L_504 - .L_503)
.L_503:
        /*000c*/ 	.word	0x00000000
        /*0010*/ 	.short	0x0003
        /*0012*/ 	.short	0x0014
        /*0014*/ 	.byte	0x00, 0xf0, 0x05, 0x00


	//----- nvinfo : EIATTR_KPARAM_INFO
	.align		4
.L_504:
        /*0018*/ 	.byte	0x04, 0x17
        /*001a*/ 	.short	(.L_506 - .L_505)
.L_505:
        /*001c*/ 	.word	0x00000000
        /*0020*/ 	.short	0x0002
        /*0022*/ 	.short	0x0010
        /*0024*/ 	.byte	0x00, 0xf0, 0x11, 0x00


	//----- nvinfo : EIATTR_KPARAM_INFO
	.align		4
.L_506:
        /*0028*/ 	.byte	0x04, 0x17
        /*002a*/ 	.short	(.L_508 - .L_507)
.L_507:
        /*002c*/ 	.word	0x00000000
        /*0030*/ 	.short	0x0001
        /*0032*/ 	.short	0x0008
        /*0034*/ 	.byte	0x00, 0xf5, 0x21, 0x00


	//----- nvinfo : EIATTR_KPARAM_INFO
	.align		4
.L_508:
        /*0038*/ 	.byte	0x04, 0x17
        /*003a*/ 	.short	(.L_510 - .L_509)
.L_509:
        /*003c*/ 	.word	0x00000000
        /*0040*/ 	.short	0x0000
        /*0042*/ 	.short	0x0000
        /*0044*/ 	.byte	0x00, 0xf5, 0x21, 0x00


	//----- nvinfo : EIATTR_SPARSE_MMA_MASK
	.align		4
.L_510:
        /*0048*/ 	.byte	0x03, 0x50
        /*004a*/ 	.short	0x0000


	//----- nvinfo : EIATTR_MAXREG_COUNT
	.align		4
        /*004c*/ 	.byte	0x03, 0x1b
        /*004e*/ 	.short	0x00ff


	//----- nvinfo : EIATTR_MERCURY_ISA_VERSION
	.align		4
        /*0050*/ 	.byte	0x03, 0x5f
        /*0052*/ 	.short	0x0101


	//----- nvinfo : EIATTR_VRC_CTA_INIT_COUNT
	.align		4
        /*0054*/ 	.byte	0x02, 0x4a
	.zero		1
	.zero		1


	//----- nvinfo : EIATTR_EXIT_INSTR_OFFSETS
	.align		4
        /*0058*/ 	.byte	0x04, 0x1c
        /*005a*/ 	.short	(.L_512 - .L_511)


	//   ....[0]....
.L_511:
        /*005c*/ 	.word	0x00000070


	//   ....[1]....
        /*0060*/ 	.word	0x00000100


	//----- nvinfo : EIATTR_CBANK_PARAM_SIZE
	.align		4
.L_512:
        /*0064*/ 	.byte	0x03, 0x19
        /*0066*/ 	.short	0x0015


	//----- nvinfo : EIATTR_PARAM_CBANK
	.align		4
        /*0068*/ 	.byte	0x04, 0x0a
        /*006a*/ 	.short	(.L_514 - .L_513)
	.align		4
.L_513:
        /*006c*/ 	.word	index@(.nv.constant0._Z24unary_elementwise_kernelI6ReluOpEvPKfPfiT_)
        /*0070*/ 	.short	0x0380
        /*0072*/ 	.short	0x0015


	//----- nvinfo : EIATTR_SW_WAR
	.align		4
.L_514:
        /*0074*/ 	.byte	0x04, 0x36
        /*0076*/ 	.short	(.L_516 - .L_515)
.L_515:
        /*0078*/ 	.word	0x00000008
.L_516:


//--------------------- .nv.info._Z28elementwise_broadcast_kernelI5MulOpEvPKfS2_PfiiiT_ --------------------------
	.section	.nv.info._Z28elementwise_broadcast_kernelI5MulOpEvPKfS2_PfiiiT_,"",@"SHT_CUDA_INFO"
	.sectionflags	@""
	.align	4


	//----- nvinfo : EIATTR_CUDA_API_VERSION
	.align		4
        /*0000*/ 	.byte	0x04, 0x37
        /*0002*/ 	.short	(.L_518 - .L_517)
.L_517:
        /*0004*/ 	.word	0x00000082


	//----- nvinfo : EIATTR_KPARAM_INFO
	.align		4
.L_518:
        /*0008*/ 	.byte	0x04, 0x17
        /*000a*/ 	.short	(.L_520 - .L_519)
.L_519:
        /*000c*/ 	.word	0x00000000
        /*0010*/ 	.short	0x0006
        /*0012*/ 	.short	0x0024
        /*0014*/ 	.byte	0x00, 0xf0, 0x05, 0x00


	//----- nvinfo : EIATTR_KPARAM_INFO
	.align		4
.L_520:
        /*0018*/ 	.byte	0x04, 0x17
        /*001a*/ 	.short	(.L_522 - .L_521)
.L_521:
        /*001c*/ 	.word	0x00000000
        /*0020*/ 	.short	0x0005
        /*0022*/ 	.short	0x0020
        /*0024*/ 	.byte	0x00, 0xf0, 0x11, 0x00


	//----- nvinfo : EIATTR_KPARAM_INFO
	.align		4
.L_522:
        /*0028*/ 	.byte	0x04, 0x17
        /*002a*/ 	.short	(.L_524 - .L_523)
.L_523:
        /*002c*/ 	.word	0x00000000
        /*0030*/ 	.short	0x0004
        /*0032*/ 	.short	0x001c
        /*0034*/ 	.byte	0x00, 0xf0, 0x11, 0x00


	//----- nvinfo : EIATTR_KPARAM_INFO
	.align		4
.L_524:
        /*0038*/ 	.byte	0x04, 0x17
        /*003a*/ 	.short	(.L_526 - .L_525)
.L_525:
        /*003c*/ 	.word	0x00000000
        /*0040*/ 	.short	0x0003
        /*0042*/ 	.short	0x0018
        /*0044*/ 	.byte	0x00, 0xf0, 0x11, 0x00


	//----- nvinfo : EIATTR_KPARAM_INFO
	.align		4
.L_526:
        /*0048*/ 	.byte	0x04, 0x17
        /*004a*/ 	.short	(.L_528 - .L_527)
.L_527:
        /*004c*/ 	.word	0x00000000
        /*0050*/ 	.short	0x0002
        /*0052*/ 	.short	0x0010
        /*0054*/ 	.byte	0x00, 0xf5, 0x21, 0x00


	//----- nvinfo : EIATTR_KPARAM_INFO
	.align		4
.L_528:
        /*0058*/ 	.byte	0x04, 0x17
        /*005a*/ 	.short	(.L_530 - .L_529)
.L_529:
        /*005c*/ 	.word	0x00000000
        /*0060*/ 	.short	0x0001
        /*0062*/ 	.short	0x0008
        /*0064*/ 	.byte	0x00, 0xf5, 0x21, 0x00


	//----- nvinfo : EIATTR_KPARAM_INFO
	.align		4
.L_530:
        /*0068*/ 	.byte	0x04, 0x17
        /*006a*/ 	.short	(.L_532 - .L_531)
.L_531:
        /*006c*/ 	.word	0x00000000
        /*0070*/ 	.short	0x0000
        /*0072*/ 	.short	0x0000
        /*0074*/ 	.byte	0x00, 0xf5, 0x21, 0x00


	//----- nvinfo : EIATTR_SPARSE_MMA_MASK
	.align		4
.L_532:
        /*0078*/ 	.byte	0x03, 0x50
        /*007a*/ 	.short	0x0000


	//----- nvinfo : EIATTR_MAXREG_COUNT
	.align		4
        /*007c*/ 	.byte	0x03, 0x1b
        /*007e*/ 	.short	0x00ff


	//----- nvinfo : EIATTR_MERCURY_ISA_VERSION
	.align		4
        /*0080*/ 	.byte	0x03, 0x5f
        /*0082*/ 	.short	0x0101


	//----- nvinfo : EIATTR_VRC_CTA_INIT_COUNT
	.align		4
        /*0084*/ 	.byte	0x02, 0x4a
	.zero		1
	.zero		1


	//----- nvinfo : EIATTR_EXIT_INSTR_OFFSETS
	.align		4
        /*0088*/ 	.byte	0x04, 0x1c
        /*008a*/ 	.short	(.L_534 - .L_533)


	//   ....[0]....
.L_533:
        /*008c*/ 	.word	0x00000070


	//   ....[1]....
        /*0090*/ 	.word	0x00000510


	//----- nvinfo : EIATTR_CBANK_PARAM_SIZE
	.align		4
.L_534:
        /*0094*/ 	.byte	0x03, 0x19
        /*0096*/ 	.short	0x0025


	//----- nvinfo : EIATTR_PARAM_CBANK
	.align		4
        /*0098*/ 	.byte	0x04, 0x0a
        /*009a*/ 	.short	(.L_536 - .L_535)
	.align		4
.L_535:
        /*009c*/ 	.word	index@(.nv.constant0._Z28elementwise_broadcast_kernelI5MulOpEvPKfS2_PfiiiT_)
        /*00a0*/ 	.short	0x0380
        /*00a2*/ 	.short	0x0025


	//----- nvinfo : EIATTR_SW_WAR
	.align		4
.L_536:
        /*00a4*/ 	.byte	0x04, 0x36
        /*00a6*/ 	.short	(.L_538 - .L_537)
.L_537:
        /*00a8*/ 	.word	0x00000008
.L_538:


//--------------------- .nv.info._Z18elementwise_kernelI5MulOpEvPKfS2_PfiT_ --------------------------
	.section	.nv.info._Z18elementwise_kernelI5MulOpEvPKfS2_PfiT_,"",@"SHT_CUDA_INFO"
	.sectionflags	@""
	.align	4


	//----- nvinfo : EIATTR_CUDA_API_VERSION
	.align		4
        /*0000*/ 	.byte	0x04, 0x37
        /*0002*/ 	.short	(.L_540 - .L_539)
.L_539:
        /*0004*/ 	.word	0x00000082


	//----- nvinfo : EIATTR_KPARAM_INFO
	.align		4
.L_540:
        /*0008*/ 	.byte	0x04, 0x17
        /*000a*/ 	.short	(.L_542 - .L_541)
.L_541:
        /*000c*/ 	.word	0x00000000
        /*0010*/ 	.short	0x0004
        /*0012*/ 	.short	0x001c
        /*0014*/ 	.byte	0x00, 0xf0, 0x05, 0x00


	//----- nvinfo : EIATTR_KPARAM_INFO
	.align		4
.L_542:
        /*0018*/ 	.byte	0x04, 0x17
        /*001a*/ 	.short	(.L_544 - .L_543)
.L_543:
        /*001c*/ 	.word	0x00000000
        /*0020*/ 	.short	0x0003
        /*0022*/ 	.short	0x0018
        /*0024*/ 	.byte	0x00, 0xf0, 0x11, 0x00


	//----- nvinfo : EIATTR_KPARAM_INFO
	.align		4
.L_544:
        /*0028*/ 	.byte	0x04, 0x17
        /*002a*/ 	.short	(.L_546 - .L_545)
.L_545:
        /*002c*/ 	.word	0x00000000
        /*0030*/ 	.short	0x0002
        /*0032*/ 	.short	0x0010
        /*0034*/ 	.byte	0x00, 0xf5, 0x21, 0x00


	//----- nvinfo : EIATTR_KPARAM_INFO
	.align		4
.L_546:
        /*0038*/ 	.byte	0x04, 0x17
        /*003a*/ 	.short	(.L_548 - .L_547)
.L_547:
        /*003c*/ 	.word	0x00000000
        /*0040*/ 	.short	0x0001
        /*0042*/ 	.short	0x0008
        /*0044*/ 	.byte	0x00, 0xf5, 0x21, 0x00


	//----- nvinfo : EIATTR_KPARAM_INFO
	.align		4
.L_548:
        /*0048*/ 	.byte	0x04, 0x17
        /*004a*/ 	.short	(.L_550 - .L_549)
.L_549:
        /*004c*/ 	.word	0x00000000
        /*0050*/ 	.short	0x0000
        /*0052*/ 	.short	0x0000
        /*0054*/ 	.byte	0x00, 0xf5, 0x21, 0x00


	//----- nvinfo : EIATTR_SPARSE_MMA_MASK
	.align		4
.L_550:
        /*0058*/ 	.byte	0x03, 0x50
        /*005a*/ 	.short	0x0000


	//----- nvinfo : EIATTR_MAXREG_COUNT
	.align		4
        /*005c*/ 	.byte	0x03, 0x1b
        /*005e*/ 	.short	0x00ff


	//----- nvinfo : EIATTR_MERCURY_ISA_VERSION
	.align		4
        /*0060*/ 	.byte	0x03, 0x5f
        /*0062*/ 	.short	0x0101


	//----- nvinfo : EIATTR_VRC_CTA_INIT_COUNT
	.align		4
        /*0064*/ 	.byte	0x02, 0x4a
	.zero		1
	.zero		1


	//----- nvinfo : EIATTR_EXIT_INSTR_OFFSETS
	.align		4
        /*0068*/ 	.byte	0x04, 0x1c
        /*006a*/ 	.short	(.L_552 - .L_551)


	//   ....[0]....
.L_551:
        /*006c*/ 	.word	0x00000070


	//   ....[1]....
        /*0070*/ 	.word	0x00000130


	//----- nvinfo : EIATTR_CBANK_PARAM_SIZE
	.align		4
.L_552:
        /*0074*/ 	.byte	0x03, 0x19
        /*0076*/ 	.short	0x001d


	//----- nvinfo : EIATTR_PARAM_CBANK
	.align		4
        /*0078*/ 	.byte	0x04, 0x0a
        /*007a*/ 	.short	(.L_554 - .L_553)
	.align		4
.L_553:
        /*007c*/ 	.word	index@(.nv.constant0._Z18elementwise_kernelI5MulOpEvPKfS2_PfiT_)
        /*0080*/ 	.short	0x0380
        /*0082*/ 	.short	0x001d


	//----- nvinfo : EIATTR_SW_WAR
	.align		4
.L_554:
        /*0084*/ 	.byte	0x04, 0x36
        /*0086*/ 	.short	(.L_556 - .L_555)
.L_555:
        /*0088*/ 	.word	0x00000008
.L_556:


//--------------------- .nv.info._Z28elementwise_broadcast_kernelI5AddOpEvPKfS2_PfiiiT_ --------------------------
	.section	.nv.info._Z28elementwise_broadcast_kernelI5AddOpEvPKfS2_PfiiiT_,"",@"SHT_CUDA_INFO"
	.sectionflags	@""
	.align	4


	//----- nvinfo : EIATTR_CUDA_API_VERSION
	.align		4
        /*0000*/ 	.byte	0x04, 0x37
        /*0002*/ 	.short	(.L_558 - .L_557)
.L_557:
        /*0004*/ 	.word	0x00000082


	//----- nvinfo : EIATTR_KPARAM_INFO
	.align		4
.L_558:
        /*0008*/ 	.byte	0x04, 0x17
        /*000a*/ 	.short	(.L_560 - .L_559)
.L_559:
        /*000c*/ 	.word	0x00000000
        /*0010*/ 	.short	0x0006
        /*0012*/ 	.short	0x0024
        /*0014*/ 	.byte	0x00, 0xf0, 0x05, 0x00


	//----- nvinfo : EIATTR_KPARAM_INFO
	.align		4
.L_560:
        /*0018*/ 	.byte	0x04, 0x17
        /*001a*/ 	.short	(.L_562 - .L_561)
.L_561:
        /*001c*/ 	.word	0x00000000
        /*0020*/ 	.short	0x0005
        /*0022*/ 	.short	0x0020
        /*0024*/ 	.byte	0x00, 0xf0, 0x11, 0x00


	//----- nvinfo : EIATTR_KPARAM_INFO
	.align		4
.L_562:
        /*0028*/ 	.byte	0x04, 0x17
        /*002a*/ 	.short	(.L_564 - .L_563)
.L_563:
        /*002c*/ 	.word	0x00000000
        /*0030*/ 	.short	0x0004
        /*0032*/ 	.short	0x001c
        /*0034*/ 	.byte	0x00, 0xf0, 0x11, 0x00


	//----- nvinfo : EIATTR_KPARAM_INFO
	.align		4
.L_564:
        /*0038*/ 	.byte	0x04, 0x17
        /*003a*/ 	.short	(.L_566 - .L_565)
.L_565:
        /*003c*/ 	.word	0x00000000
        /*0040*/ 	.short	0x0003
        /*0042*/ 	.short	0x0018
        /*0044*/ 	.byte	0x00, 0xf0, 0x11, 0x00


	//----- nvinfo : EIATTR_KPARAM_INFO
	.align		4
.L_566:
        /*0048*/ 	.byte	0x04, 0x17
        /*004a*/ 	.short	(.L_568 - .L_567)
.L_567:
        /*004c*/ 	.word	0x00000000
        /*0050*/ 	.short	0x0002
        /*0052*/ 	.short	0x0010
        /*0054*/ 	.byte	0x00, 0xf5, 0x21, 0x00


	//----- nvinfo : EIATTR_KPARAM_INFO
	.align		4
.L_568:
        /*0058*/ 	.byte	0x04, 0x17
        /*005a*/ 	.short	(.L_570 - .L_569)
.L_569:
        /*005c*/ 	.word	0x00000000
        /*0060*/ 	.short	0x0001
        /*0062*/ 	.short	0x0008
        /*0064*/ 	.byte	0x00, 0xf5, 0x21, 0x00


	//----- nvinfo : EIATTR_KPARAM_INFO
	.align		4
.L_570:
        /*0068*/ 	.byte	0x04, 0x17
        /*006a*/ 	.short	(.L_572 - .L_571)
.L_571:
        /*006c*/ 	.word	0x00000000
        /*0070*/ 	.short	0x0000
        /*0072*/ 	.short	0x0000
        /*0074*/ 	.byte	0x00, 0xf5, 0x21, 0x00


	//----- nvinfo : EIATTR_SPARSE_MMA_MASK
	.align		4
.L_572:
        /*0078*/ 	.byte	0x03, 0x50
        /*007a*/ 	.short	0x0000


	//----- nvinfo : EIATTR_MAXREG_COUNT
	.align		4
        /*007c*/ 	.byte	0x03, 0x1b
        /*007e*/ 	.short	0x00ff


	//----- nvinfo : EIATTR_MERCURY_ISA_VERSION
	.align		4
        /*0080*/ 	.byte	0x03, 0x5f
        /*0082*/ 	.short	0x0101


	//----- nvinfo : EIATTR_VRC_CTA_INIT_COUNT
	.align		4
        /*0084*/ 	.byte	0x02, 0x4a
	.zero		1
	.zero		1


	//----- nvinfo : EIATTR_EXIT_INSTR_OFFSETS
	.align		4
        /*0088*/ 	.byte	0x04, 0x1c
        /*008a*/ 	.short	(.L_574 - .L_573)


	//   ....[0]....
.L_573:
        /*008c*/ 	.word	0x00000070


	//   ....[1]....
        /*0090*/ 	.word	0x00000510


	//----- nvinfo : EIATTR_CBANK_PARAM_SIZE
	.align		4
.L_574:
        /*0094*/ 	.byte	0x03, 0x19
        /*0096*/ 	.short	0x0025


	//----- nvinfo : EIATTR_PARAM_CBANK
	.align		4
        /*0098*/ 	.byte	0x04, 0x0a
        /*009a*/ 	.short	(.L_576 - .L_575)
	.align		4
.L_575:
        /*009c*/ 	.word	index@(.nv.constant0._Z28elementwise_broadcast_kernelI5AddOpEvPKfS2_PfiiiT_)
        /*00a0*/ 	.short	0x0380
        /*00a2*/ 	.short	0x0025


	//----- nvinfo : EIATTR_SW_WAR
	.align		4
.L_576:
        /*00a4*/ 	.byte	0x04, 0x36
        /*00a6*/ 	.short	(.L_578 - .L_577)
.L_577:
        /*00a8*/ 	.word	0x00000008
.L_578:


//--------------------- .nv.info._Z18elementwise_kernelI5AddOpEvPKfS2_PfiT_ --------------------------
	.section	.nv.info._Z18elementwise_kernelI5AddOpEvPKfS2_PfiT_,"",@"SHT_CUDA_INFO"
	.sectionflags	@""
	.align	4


	//----- nvinfo : EIATTR_CUDA_API_VERSION
	.align		4
        /*0000*/ 	.byte	0x04, 0x37
        /*0002*/ 	.short	(.L_580 - .L_579)
.L_579:
        /*0004*/ 	.word	0x00000082


	//----- nvinfo : EIATTR_KPARAM_INFO
	.align		4
.L_580:
        /*0008*/ 	.byte	0x04, 0x17
        /*000a*/ 	.short	(.L_582 - .L_581)
.L_581:
        /*000c*/ 	.word	0x00000000
        /*0010*/ 	.short	0x0004
        /*0012*/ 	.short	0x001c
        /*0014*/ 	.byte	0x00, 0xf0, 0x05, 0x00


	//----- nvinfo : EIATTR_KPARAM_INFO
	.align		4
.L_582:
        /*0018*/ 	.byte	0x04, 0x17
        /*001a*/ 	.short	(.L_584 - .L_583)
.L_583:
        /*001c*/ 	.word	0x00000000
        /*0020*/ 	.short	0x0003
        /*0022*/ 	.short	0x0018
        /*0024*/ 	.byte	0x00, 0xf0, 0x11, 0x00


	//----- nvinfo : EIATTR_KPARAM_INFO
	.align		4
.L_584:
        /*0028*/ 	.byte	0x04, 0x17
        /*002a*/ 	.short	(.L_586 - .L_585)
.L_585:
        /*002c*/ 	.word	0x00000000
        /*0030*/ 	.short	0x0002
        /*0032*/ 	.short	0x0010
        /*0034*/ 	.byte	0x00, 0xf5, 0x21, 0x00


	//----- nvinfo : EIATTR_KPARAM_INFO
	.align		4
.L_586:
        /*0038*/ 	.byte	0x04, 0x17
        /*003a*/ 	.short	(.L_588 - .L_587)
.L_587:
        /*003c*/ 	.word	0x00000000
        /*0040*/ 	.short	0x0001
        /*0042*/ 	.short	0x0008
        /*0044*/ 	.byte	0x00, 0xf5, 0x21, 0x00


	//----- nvinfo : EIATTR_KPARAM_INFO
	.align		4
.L_588:
        /*0048*/ 	.byte	0x04, 0x17
        /*004a*/ 	.short	(.L_590 - .L_589)
.L_589:
        /*004c*/ 	.word	0x00000000
        /*0050*/ 	.short	0x0000
        /*0052*/ 	.short	0x0000
        /*0054*/ 	.byte	0x00, 0xf5, 0x21, 0x00


	//----- nvinfo : EIATTR_SPARSE_MMA_MASK
	.align		4
.L_590:
        /*0058*/ 	.byte	0x03, 0x50
        /*005a*/ 	.short	0x0000


	//----- nvinfo : EIATTR_MAXREG_COUNT
	.align		4
        /*005c*/ 	.byte	0x03, 0x1b
        /*005e*/ 	.short	0x00ff


	//----- nvinfo : EIATTR_MERCURY_ISA_VERSION
	.align		4
        /*0060*/ 	.byte	0x03, 0x5f
        /*0062*/ 	.short	0x0101


	//----- nvinfo : EIATTR_VRC_CTA_INIT_COUNT
	.align		4
        /*0064*/ 	.byte	0x02, 0x4a
	.zero		1
	.zero		1


	//----- nvinfo : EIATTR_EXIT_INSTR_OFFSETS
	.align		4
        /*0068*/ 	.byte	0x04, 0x1c
        /*006a*/ 	.short	(.L_592 - .L_591)


	//   ....[0]....
.L_591:
        /*006c*/ 	.word	0x00000070


	//   ....[1]....
        /*0070*/ 	.word	0x00000130


	//----- nvinfo : EIATTR_CBANK_PARAM_SIZE
	.align		4
.L_592:
        /*0074*/ 	.byte	0x03, 0x19
        /*0076*/ 	.short	0x001d


	//----- nvinfo : EIATTR_PARAM_CBANK
	.align		4
        /*0078*/ 	.byte	0x04, 0x0a
        /*007a*/ 	.short	(.L_594 - .L_593)
	.align		4
.L_593:
        /*007c*/ 	.word	index@(.nv.constant0._Z18elementwise_kernelI5AddOpEvPKfS2_PfiT_)
        /*0080*/ 	.short	0x0380
        /*0082*/ 	.short	0x001d


	//----- nvinfo : EIATTR_SW_WAR
	.align		4
.L_594:
        /*0084*/ 	.byte	0x04, 0x36
        /*0086*/ 	.short	(.L_596 - .L_595)
.L_595:
        /*0088*/ 	.word	0x00000008
.L_596:


//--------------------- .nv.callgraph             --------------------------
	.section	.nv.callgraph,"",@"SHT_CUDA_CALLGRAPH"
	.align	4
	.sectionentsize	8
	.align		4
        /*0000*/ 	.word	0x00000000
	.align		4
        /*0004*/ 	.word	0xffffffff
	.align		4
        /*0008*/ 	.word	index@(_Z5printPfS_)
	.align		4
        /*000c*/ 	.word	index@(vprintf)
	.align		4
        /*0010*/ 	.word	0x00000000
	.align		4
        /*0014*/ 	.word	0xfffffffe
	.align		4
        /*0018*/ 	.word	0x00000000
	.align		4
        /*001c*/ 	.word	0xfffffffd
	.align		4
        /*0020*/ 	.word	0x00000000
	.align		4
        /*0024*/ 	.word	0xfffffffc


//--------------------- .nv.constant4             --------------------------
	.section	.nv.constant4,"a",@progbits
	.align	8
	.align		8
.nv.constant4:
        /*0000*/ 	.dword	$str
	.align		8
        /*0008*/ 	.dword	vprintf


//--------------------- .text._Z26softmax_cross_entropy_gradPKfS0_Pfii --------------------------
	.section	.text._Z26softmax_cross_entropy_gradPKfS0_Pfii,"ax",@progbits
	.align	128
        .global         _Z26softmax_cross_entropy_gradPKfS0_Pfii
        .type           _Z26softmax_cross_entropy_gradPKfS0_Pfii,@function
        .size           _Z26softmax_cross_entropy_gradPKfS0_Pfii,(.L_x_96 - _Z26softmax_cross_entropy_gradPKfS0_Pfii)
        .other          _Z26softmax_cross_entropy_gradPKfS0_Pfii,@"STO_CUDA_ENTRY STV_DEFAULT"
_Z26softmax_cross_entropy_gradPKfS0_Pfii:
.text._Z26softmax_cross_entropy_gradPKfS0_Pfii:
[----:B------:R-:W-:Y:S01]  /*0000*/  LDC R1, c[0x0][0x37c] ;  /* 0x0000df00ff017b82 */ /* 0x000fe20000000800 */
[----:B------:R-:W0:Y:S07]  /*0010*/  S2R R9, SR_TID.X ;  /* 0x0000000000097919 */ /* 0x000e2e0000002100 */
[----:B------:R-:W0:Y:S01]  /*0020*/  S2UR UR6, SR_CTAID.X ;  /* 0x00000000000679c3 */ /* 0x000e220000002500 */
[----:B------:R-:W1:Y:S07]  /*0030*/  LDCU.64 UR4, c[0x0][0x398] ;  /* 0x00007300ff0477ac */ /* 0x000e6e0008000a00 */
[----:B------:R-:W0:Y:S01]  /*0040*/  LDC R0, c[0x0][0x360] ;  /* 0x0000d800ff007b82 */ /* 0x000e220000000800 */
[----:B-1----:R-:W-:Y:S01]  /*0050*/  UIMAD UR4, UR5, UR4, URZ ;  /* 0x00000004050472a4 */ /* 0x002fe2000f8e02ff */
[----:B0-----:R-:W-:-:S05]  /*0060*/  IMAD R9, R0, UR6, R9 ;  /* 0x0000000600097c24 */ /* 0x001fca000f8e0209 */
[----:B------:R-:W-:-:S13]  /*0070*/  ISETP.GE.AND P0, PT, R9, UR4, PT ;  /* 0x0000000409007c0c */ /* 0x000fda000bf06270 */
[----:B------:R-:W-:Y:S05]  /*0080*/  @P0 EXIT ;  /* 0x000000000000094d */ /* 0x000fea0003800000 */
[----:B------:R-:W0:Y:S01]  /*0090*/  LDC.64 R2, c[0x0][0x380] ;  /* 0x0000e000ff027b82 */ /* 0x000e220000000a00 */
[----:B------:R-:W1:Y:S07]  /*00a0*/  LDCU.64 UR4, c[0x0][0x358] ;  /* 0x00006b00ff0477ac */ /* 0x000e6e0008000a00 */
[----:B------:R-:W2:Y:S08]  /*00b0*/  LDC.64 R4, c[0x0][0x388] ;  /* 0x0000e200ff047b82 */ /* 0x000eb00000000a00 */
[----:B------:R-:W3:Y:S01]  /*00c0*/  LDC.64 R6, c[0x0][0x390] ;  /* 0x0000e400ff067b82 */ /* 0x000ee20000000a00 */
[----:B0-----:R-:W-:-:S06]  /*00d0*/  IMAD.WIDE R2, R9, 0x4, R2 ;  /* 0x0000000409027825 */ /* 0x001fcc00078e0202 */
[----:B-1----:R-:W4:Y:S01]  /*00e0*/  LDG.E R2, desc[UR4][R2.64] ;  /* 0x0000000402027981 */ /* 0x002f22000c1e1900 */
[----:B--2---:R-:W-:-:S06]  /*00f0*/  IMAD.WIDE R4, R9, 0x4, R4 ;  /* 0x0000000409047825 */ /* 0x004fcc00078e0204 */
[----:B------:R-:W4:Y:S01]  /*0100*/  LDG.E R5, desc[UR4][R4.64] ;  /* 0x0000000404057981 */ /* 0x000f22000c1e1900 */
[----:B---3--:R-:W-:-:S04]  /*0110*/  IMAD.WIDE R6, R9, 0x4, R6 ;  /* 0x0000000409067825 */ /* 0x008fc800078e0206 */
[----:B----4-:R-:W-:-:S05]  /*0120*/  FADD R9, R2, -R5 ;  /* 0x8000000502097221 */ /* 0x010fca0000000000 */
[----:B------:R-:W-:Y:S01]  /*0130*/  STG.E desc[UR4][R6.64], R9 ;  /* 0x0000000906007986 */ /* 0x000fe2000c101904 */
[----:B------:R-:W-:Y:S05]  /*0140*/  EXIT ;  /* 0x000000000000794d */ /* 0x000fea0003800000 */
.L_x_0:
[----:B------:R-:W-:-:S00]  /*0150*/  BRA `(.L_x_0) ;  /* 0xfffffffc00fc7947 */ /* 0x000fc0000383ffff */
[----:B------:R-:W-:-:S00]  /*0160*/  NOP ;  /* 0x0000000000007918 */ /* 0x000fc00000000000 */
        /* <DEDUP_REMOVED lines=9> */
.L_x_96:


//--------------------- .text._Z32cross_entropy_loss_kernel_simplePKfS0_Pfii --------------------------
	.section	.text._Z32cross_entropy_loss_kernel_simplePKfS0_Pfii,"ax",@progbits
	.align	128
        .global         _Z32cross_entropy_loss_kernel_simplePKfS0_Pfii
        .type           _Z32cross_entropy_loss_kernel_simplePKfS0_Pfii,@function
        .size           _Z32cross_entropy_loss_kernel_simplePKfS0_Pfii,(.L_x_97 - _Z32cross_entropy_loss_kernel_simplePKfS0_Pfii)
        .other          _Z32cross_entropy_loss_kernel_simplePKfS0_Pfii,@"STO_CUDA_ENTRY STV_DEFAULT"
_Z32cross_entropy_loss_kernel_simplePKfS0_Pfii:
.text._Z32cross_entropy_loss_kernel_simplePKfS0_Pfii:
[----:B------:R-:W-:Y:S01]  /*0000*/  LDC R1, c[0x0][0x37c] ;  /* 0x0000df00ff017b82 */ /* 0x000fe20000000800 */
[----:B------:R-:W0:Y:S01]  /*0010*/  S2R R0, SR_CTAID.X ;  /* 0x0000000000007919 */ /* 0x000e220000002500 */
[----:B------:R-:W0:Y:S02]  /*0020*/  LDCU UR4, c[0x0][0x398] ;  /* 0x00007300ff0477ac */ /* 0x000e240008000800 */
[----:B0-----:R-:W-:-:S13]  /*0030*/  ISETP.GE.AND P0, PT, R0, UR4, PT ;  /* 0x0000000400007c0c */ /* 0x001fda000bf06270 */
[----:B------:R-:W-:Y:S05]  /*0040*/  @P0 EXIT ;  /* 0x000000000000094d */ /* 0x000fea0003800000 */
[----:B------:R-:W0:Y:S01]  /*0050*/  S2R R2, SR_TID.X ;  /* 0x0000000000027919 */ /* 0x000e220000002100 */
[----:B------:R-:W0:Y:S01]  /*0060*/  LDCU UR6, c[0x0][0x39c] ;  /* 0x00007380ff0677ac */ /* 0x000e220008000800 */
[----:B------:R-:W-:Y:S01]  /*0070*/  BSSY.RECONVERGENT B0, `(.L_x_1) ;  /* 0x0000034000007945 */ /* 0x000fe20003800200 */
[----:B------:R-:W-:Y:S01]  /*0080*/  HFMA2 R5, -RZ, RZ, 0, 0 ;  /* 0x00000000ff057431 */ /* 0x000fe200000001ff */
[----:B------:R-:W1:Y:S01]  /*0090*/  LDCU.64 UR4, c[0x0][0x358] ;  /* 0x00006b00ff0477ac */ /* 0x000e620008000a00 */
[----:B------:R-:W2:Y:S01]  /*00a0*/  LDCU.128 UR8, c[0x0][0x380] ;  /* 0x00007000ff0877ac */ /* 0x000ea20008000c00 */
[----:B0-----:R-:W-:-:S13]  /*00b0*/  ISETP.GE.AND P0, PT, R2, UR6, PT ;  /* 0x0000000602007c0c */ /* 0x001fda000bf06270 */
[----:B-12---:R-:W-:Y:S05]  /*00c0*/  @P0 BRA `(.L_x_2) ;  /* 0x0000000000b80947 */ /* 0x006fea0003800000 */
[----:B------:R-:W0:Y:S01]  /*00d0*/  LDC R3, c[0x0][0x360] ;  /* 0x0000d800ff037b82 */ /* 0x000e220000000800 */
[----:B------:R-:W-:Y:S01]  /*00e0*/  IMAD R4, R0, UR6, RZ ;  /* 0x0000000600047c24 */ /* 0x000fe2000f8e02ff */
[----:B------:R-:W-:Y:S02]  /*00f0*/  MOV R5, RZ ;  /* 0x000000ff00057202 */ /* 0x000fe40000000f00 */
[----:B------:R-:W-:-:S07]  /*0100*/  MOV R6, R2 ;  /* 0x0000000200067202 */ /* 0x000fce0000000f00 */
.L_x_3:
[----:B------:R-:W-:Y:S02]  /*0110*/  IADD3 R9, P0, PT, R4, R6, RZ ;  /* 0x0000000604097210 */ /* 0x000fe40007f1e0ff */
[----:B------:R-:W-:-:S03]  /*0120*/  SHF.R.S32.HI R7, RZ, 0x1f, R6 ;  /* 0x0000001fff077819 */ /* 0x000fc60000011406 */
[----:B------:R-:W-:Y:S01]  /*0130*/  IMAD.SHL.U32 R8, R9, 0x4, RZ ;  /* 0x0000000409087824 */ /* 0x000fe200078e00ff */
[----:B------:R-:W-:-:S04]  /*0140*/  LEA.HI.X.SX32 R10, R4, R7, 0x1, P0 ;  /* 0x00000007040a7211 */ /* 0x000fc800000f0eff */
[----:B------:R-:W-:Y:S02]  /*0150*/  SHF.L.U64.HI R7, R9, 0x2, R10 ;  /* 0x0000000209077819 */ /* 0x000fe4000001020a */
[----:B------:R-:W-:-:S04]  /*0160*/  IADD3 R10, P0, PT, R8, UR8, RZ ;  /* 0x00000008080a7c10 */ /* 0x000fc8000ff1e0ff */
[----:B------:R-:W-:-:S05]  /*0170*/  IADD3.X R11, PT, PT, R7, UR9, RZ, P0, !PT ;  /* 0x00000009070b7c10 */ /* 0x000fca00087fe4ff */
[----:B------:R-:W2:Y:S01]  /*0180*/  LDG.E R10, desc[UR4][R10.64] ;  /* 0x000000040a0a7981 */ /* 0x000ea2000c1e1900 */
[----:B------:R-:W-:-:S04]  /*0190*/  IADD3 R8, P0, PT, R8, UR10, RZ ;  /* 0x0000000a08087c10 */ /* 0x000fc8000ff1e0ff */
[----:B------:R-:W-:-:S05]  /*01a0*/  IADD3.X R9, PT, PT, R7, UR11, RZ, P0, !PT ;  /* 0x0000000b07097c10 */ /* 0x000fca00087fe4ff */
[----:B------:R1:W3:Y:S01]  /*01b0*/  LDG.E R8, desc[UR4][R8.64] ;  /* 0x0000000408087981 */ /* 0x0002e2000c1e1900 */
[----:B------:R-:W-:Y:S01]  /*01c0*/  IMAD.MOV.U32 R14, RZ, RZ, 0x3e055027 ;  /* 0x3e055027ff0e7424 */ /* 0x000fe200078e00ff */
[----:B0-----:R-:W-:-:S04]  /*01d0*/  IADD3 R6, PT, PT, R3, R6, RZ ;  /* 0x0000000603067210 */ /* 0x001fc80007ffe0ff */
[----:B------:R-:W-:Y:S01]  /*01e0*/  ISETP.GE.AND P1, PT, R6, UR6, PT ;  /* 0x0000000606007c0c */ /* 0x000fe2000bf26270 */
[----:B--2---:R-:W-:-:S05]  /*01f0*/  FADD R7, R10, 9.9999997171806853657e-10 ;  /* 0x3089705f0a077421 */ /* 0x004fca0000000000 */
[----:B------:R-:W-:-:S04]  /*0200*/  FSETP.GEU.AND P0, PT, R7, 1.175494350822287508e-38, PT ;  /* 0x008000000700780b */ /* 0x000fc80003f0e000 */
[----:B-1----:R-:W-:-:S09]  /*0210*/  FSEL R9, RZ, -23, P0 ;  /* 0xc1b80000ff097808 */ /* 0x002fd20000000000 */
[----:B------:R-:W-:-:S05]  /*0220*/  @!P0 FMUL R7, R7, 8388608 ;  /* 0x4b00000007078820 */ /* 0x000fca0000400000 */
[C---:B------:R-:W-:Y:S02]  /*0230*/  IADD3 R12, PT, PT, R7.reuse, -0x3f2aaaab, RZ ;  /* 0xc0d55555070c7810 */ /* 0x040fe40007ffe0ff */
[----:B------:R-:W-:Y:S02]  /*0240*/  ISETP.GT.U32.AND P0, PT, R7, 0x7f7fffff, PT ;  /* 0x7f7fffff0700780c */ /* 0x000fe40003f04070 */
[----:B------:R-:W-:-:S04]  /*0250*/  LOP3.LUT R12, R12, 0xff800000, RZ, 0xc0, !PT ;  /* 0xff8000000c0c7812 */ /* 0x000fc800078ec0ff */
[-C--:B------:R-:W-:Y:S02]  /*0260*/  IADD3 R13, PT, PT, R7, -R12.reuse, RZ ;  /* 0x8000000c070d7210 */ /* 0x080fe40007ffe0ff */
[----:B------:R-:W-:-:S03]  /*0270*/  I2FP.F32.S32 R12, R12 ;  /* 0x0000000c000c7245 */ /* 0x000fc60000201400 */
[----:B------:R-:W-:Y:S02]  /*0280*/  FADD R13, R13, -1 ;  /* 0xbf8000000d0d7421 */ /* 0x000fe40000000000 */
[----:B------:R-:W-:Y:S01]  /*0290*/  FFMA R9, R12, 1.1920928955078125e-07, R9 ;  /* 0x340000000c097823 */ /* 0x000fe20000000009 */
[----:B------:R-:W-:Y:S01]  /*02a0*/  MOV R12, 0x7f800000 ;  /* 0x7f800000000c7802 */ /* 0x000fe20000000f00 */
[----:B------:R-:W-:-:S04]  /*02b0*/  FFMA R10, R13, -R14, 0.14084610342979431152 ;  /* 0x3e1039f60d0a7423 */ /* 0x000fc8000000080e */
[----:B------:R-:W-:-:S04]  /*02c0*/  FFMA R10, R13, R10, -0.12148627638816833496 ;  /* 0xbdf8cdcc0d0a7423 */ /* 0x000fc8000000000a */
[----:B------:R-:W-:-:S04]  /*02d0*/  FFMA R10, R13, R10, 0.13980610668659210205 ;  /* 0x3e0f29550d0a7423 */ /* 0x000fc8000000000a */
[----:B------:R-:W-:-:S04]  /*02e0*/  FFMA R10, R13, R10, -0.16684235632419586182 ;  /* 0xbe2ad8b90d0a7423 */ /* 0x000fc8000000000a */
[----:B------:R-:W-:-:S04]  /*02f0*/  FFMA R10, R13, R10, 0.20012299716472625732 ;  /* 0x3e4ced0b0d0a7423 */ /* 0x000fc8000000000a */
[----:B------:R-:W-:-:S04]  /*0300*/  FFMA R10, R13, R10, -0.24999669194221496582 ;  /* 0xbe7fff220d0a7423 */ /* 0x000fc8000000000a */
[----:B------:R-:W-:-:S04]  /*0310*/  FFMA R10, R13, R10, 0.33333182334899902344 ;  /* 0x3eaaaa780d0a7423 */ /* 0x000fc8000000000a */
[----:B------:R-:W-:-:S04]  /*0320*/  FFMA R10, R13, R10, -0.5 ;  /* 0xbf0000000d0a7423 */ /* 0x000fc8000000000a */
[----:B------:R-:W-:-:S04]  /*0330*/  FMUL R10, R13, R10 ;  /* 0x0000000a0d0a7220 */ /* 0x000fc80000400000 */
[----:B------:R-:W-:-:S04]  /*0340*/  FFMA R10, R13, R10, R13 ;  /* 0x0000000a0d0a7223 */ /* 0x000fc8000000000d */
[----:B------:R-:W-:Y:S01]  /*0350*/  FFMA R9, R9, 0.69314718246459960938, R10 ;  /* 0x3f31721809097823 */ /* 0x000fe2000000000a */
[C---:B------:R-:W-:Y:S01]  /*0360*/  @P0 FFMA R9, R7.reuse, R12, +INF ;  /* 0x7f80000007090423 */ /* 0x040fe2000000000c */
[----:B------:R-:W-:-:S04]  /*0370*/  FSETP.NEU.AND P0, PT, R7, RZ, PT ;  /* 0x000000ff0700720b */ /* 0x000fc80003f0d000 */
[----:B------:R-:W-:-:S05]  /*0380*/  FSEL R9, R9, -INF , P0 ;  /* 0xff80000009097808 */ /* 0x000fca0000000000 */
[----:B---3--:R-:W-:Y:S01]  /*0390*/  FFMA R5, -R8, R9, R5 ;  /* 0x0000000908057223 */ /* 0x008fe20000000105 */
[----:B------:R-:W-:Y:S06]  /*03a0*/  @!P1 BRA `(.L_x_3) ;  /* 0xfffffffc00589947 */ /* 0x000fec000383ffff */
.L_x_2:
[----:B------:R-:W-:Y:S05]  /*03b0*/  BSYNC.RECONVERGENT B0 ;  /* 0x0000000000007941 */ /* 0x000fea0003800200 */
.L_x_1:
[----:B------:R-:W0:Y:S01]  /*03c0*/  SHFL.BFLY PT, R4, R5, 0x10, 0x1f ;  /* 0x0e001f0005047f89 */ /* 0x000e2200000e0000 */
[----:B------:R-:W-:Y:S01]  /*03d0*/  ISETP.NE.AND P0, PT, R2, RZ, PT ;  /* 0x000000ff0200720c */ /* 0x000fe20003f05270 */
[----:B0-----:R-:W-:-:S05]  /*03e0*/  FADD R4, R4, R5 ;  /* 0x0000000504047221 */ /* 0x001fca0000000000 */
[----:B------:R-:W0:Y:S02]  /*03f0*/  SHFL.BFLY PT, R3, R4, 0x8, 0x1f ;  /* 0x0d001f0004037f89 */ /* 0x000e2400000e0000 */
[----:B0-----:R-:W-:-:S05]  /*0400*/  FADD R3, R4, R3 ;  /* 0x0000000304037221 */ /* 0x001fca0000000000 */
[----:B------:R-:W0:Y:S02]  /*0410*/  SHFL.BFLY PT, R6, R3, 0x4, 0x1f ;  /* 0x0c801f0003067f89 */ /* 0x000e2400000e0000 */
[----:B0-----:R-:W-:-:S05]  /*0420*/  FADD R6, R3, R6 ;  /* 0x0000000603067221 */ /* 0x001fca0000000000 */
[----:B------:R-:W0:Y:S02]  /*0430*/  SHFL.BFLY PT, R7, R6, 0x2, 0x1f ;  /* 0x0c401f0006077f89 */ /* 0x000e2400000e0000 */
[----:B0-----:R-:W-:-:S05]  /*0440*/  FADD R7, R6, R7 ;  /* 0x0000000706077221 */ /* 0x001fca0000000000 */
[----:B------:R0:W1:Y:S01]  /*0450*/  SHFL.BFLY PT, R8, R7, 0x1, 0x1f ;  /* 0x0c201f0007087f89 */ /* 0x00006200000e0000 */
[----:B------:R-:W-:Y:S05]  /*0460*/  @P0 EXIT ;  /* 0x000000000000094d */ /* 0x000fea0003800000 */
[----:B------:R-:W2:Y:S01]  /*0470*/  LDC.64 R2, c[0x0][0x390] ;  /* 0x0000e400ff027b82 */ /* 0x000ea20000000a00 */
[----:B01----:R-:W-:Y:S01]  /*0480*/  FADD R7, R7, R8 ;  /* 0x0000000807077221 */ /* 0x003fe20000000000 */
[----:B--2---:R-:W-:-:S05]  /*0490*/  IMAD.WIDE.U32 R2, R0, 0x4, R2 ;  /* 0x0000000400027825 */ /* 0x004fca00078e0002 */
[----:B------:R-:W-:Y:S01]  /*04a0*/  STG.E desc[UR4][R2.64], R7 ;  /* 0x0000000702007986 */ /* 0x000fe2000c101904 */
[----:B------:R-:W-:Y:S05]  /*04b0*/  EXIT ;  /* 0x000000000000794d */ /* 0x000fea0003800000 */
.L_x_4:
        /* <DEDUP_REMOVED lines=12> */
.L_x_97:


//--------------------- .text._Z21softmax_kernel_simplePKfPfii --------------------------
	.section	.text._Z21softmax_kernel_simplePKfPfii,"ax",@progbits
	.align	128
        .global         _Z21softmax_kernel_simplePKfPfii
        .type           _Z21softmax_kernel_simplePKfPfii,@function
        .size           _Z21softmax_kernel_simplePKfPfii,(.L_x_93 - _Z21softmax_kernel_simplePKfPfii)
        .other          _Z21softmax_kernel_simplePKfPfii,@"STO_CUDA_ENTRY STV_DEFAULT"
_Z21softmax_kernel_simplePKfPfii:
.text._Z21softmax_kernel_simplePKfPfii:
[----:B------:R-:W-:Y:S08]  /*0000*/  LDC R1, c[0x0][0x37c] ;  /* 0x0000df00ff017b82 */ /* 0x000ff00000000800 */
[----:B------:R-:W0:Y:S08]  /*0010*/  S2UR UR4, SR_CTAID.X ;  /* 0x00000000000479c3 */ /* 0x000e300000002500 */
[----:B------:R-:W0:Y:S02]  /*0020*/  LDC R0, c[0x0][0x390] ;  /* 0x0000e400ff007b82 */ /* 0x000e240000000800 */
[----:B0-----:R-:W-:-:S13]  /*0030*/  ISETP.LE.AND P0, PT, R0, UR4, PT ;  /* 0x0000000400007c0c */ /* 0x001fda000bf03270 */
[----:B------:R-:W-:Y:S05]  /*0040*/  @P0 EXIT ;  /* 0x000000000000094d */ /* 0x000fea0003800000 */
[----:B------:R-:W0:Y:S01]  /*0050*/  S2R R7, SR_TID.X ;  /* 0x0000000000077919 */ /* 0x000e220000002100 */
[----:B------:R-:W1:Y:S01]  /*0060*/  LDC R0, c[0x0][0x394] ;  /* 0x0000e500ff007b82 */ /* 0x000e620000000800 */
[----:B------:R-:W2:Y:S01]  /*0070*/  LDCU.64 UR6, c[0x0][0x358] ;  /* 0x00006b00ff0677ac */ /* 0x000ea20008000a00 */
[----:B------:R-:W-:Y:S01]  /*0080*/  BSSY.RECONVERGENT B0, `(.L_x_5) ;  /* 0x0000010000007945 */ /* 0x000fe20003800200 */
[----:B------:R-:W-:-:S05]  /*0090*/  IMAD.MOV.U32 R6, RZ, RZ, -0x800001 ;  /* 0xff7fffffff067424 */ /* 0x000fca00078e00ff */
[----:B------:R-:W3:Y:S01]  /*00a0*/  LDC.64 R2, c[0x0][0x380] ;  /* 0x0000e000ff027b82 */ /* 0x000ee20000000a00 */
[----:B-1----:R-:W-:Y:S01]  /*00b0*/  IMAD R9, R0, UR4, RZ ;  /* 0x0000000400097c24 */ /* 0x002fe2000f8e02ff */
[----:B0-----:R-:W-:-:S03]  /*00c0*/  ISETP.GE.AND P0, PT, R7, R0, PT ;  /* 0x000000000700720c */ /* 0x001fc60003f06270 */
[----:B---3--:R-:W-:-:S10]  /*00d0*/  IMAD.WIDE R2, R9, 0x4, R2 ;  /* 0x0000000409027825 */ /* 0x008fd400078e0202 */
[----:B--2---:R-:W-:Y:S05]  /*00e0*/  @P0 BRA `(.L_x_6) ;  /* 0x0000000000240947 */ /* 0x004fea0003800000 */
[----:B------:R-:W0:Y:S01]  /*00f0*/  LDC R8, c[0x0][0x360] ;  /* 0x0000d800ff087b82 */ /* 0x000e220000000800 */
[----:B------:R-:W-:Y:S02]  /*0100*/  IMAD.MOV.U32 R6, RZ, RZ, -0x800001 ;  /* 0xff7fffffff067424 */ /* 0x000fe400078e00ff */
[----:B------:R-:W-:-:S07]  /*0110*/  IMAD.MOV.U32 R11, RZ, RZ, R7 ;  /* 0x000000ffff0b7224 */ /* 0x000fce00078e0007 */
.L_x_7:
[----:B------:R-:W-:-:S06]  /*0120*/  IMAD.WIDE R4, R11, 0x4, R2 ;  /* 0x000000040b047825 */ /* 0x000fcc00078e0202 */
[----:B------:R-:W2:Y:S01]  /*0130*/  LDG.E R5, desc[UR6][R4.64] ;  /* 0x0000000604057981 */ /* 0x000ea2000c1e1900 */
[----:B0-----:R-:W-:-:S05]  /*0140*/  IMAD.IADD R11, R8, 0x1, R11 ;  /* 0x00000001080b7824 */ /* 0x001fca00078e020b */
[----:B------:R-:W-:Y:S02]  /*0150*/  ISETP.GE.AND P0, PT, R11, R0, PT ;  /* 0x000000000b00720c */ /* 0x000fe40003f06270 */
[----:B--2---:R-:W-:-:S11]  /*0160*/  FMNMX R6, R5, R6, !PT ;  /* 0x0000000605067209 */ /* 0x004fd60007800000 */
[----:B------:R-:W-:Y:S05]  /*0170*/  @!P0 BRA `(.L_x_7) ;  /* 0xfffffffc00e88947 */ /* 0x000fea000383ffff */
.L_x_6:
[----:B------:R-:W-:Y:S05]  /*0180*/  BSYNC.RECONVERGENT B0 ;  /* 0x0000000000007941 */ /* 0x000fea0003800200 */
.L_x_5:
[----:B------:R-:W0:Y:S01]  /*0190*/  SHFL.BFLY PT, R5, R6, 0x10, 0x1f ;  /* 0x0e001f0006057f89 */ /* 0x000e2200000e0000 */
[----:B------:R-:W-:Y:S01]  /*01a0*/  ISETP.GE.AND P0, PT, R7, R0, PT ;  /* 0x000000000700720c */ /* 0x000fe20003f06270 */
[----:B------:R-:W-:Y:S01]  /*01b0*/  BSSY.RECONVERGENT B0, `(.L_x_8) ;  /* 0x000001f000007945 */ /* 0x000fe20003800200 */
[----:B0-----:R-:W-:Y:S01]  /*01c0*/  FMNMX R8, R5, R6, !PT ;  /* 0x0000000605087209 */ /* 0x001fe20007800000 */
[----:B------:R-:W-:-:S04]  /*01d0*/  IMAD.MOV.U32 R6, RZ, RZ, RZ ;  /* 0x000000ffff067224 */ /* 0x000fc800078e00ff */
[----:B------:R-:W0:Y:S02]  /*01e0*/  SHFL.BFLY PT, R5, R8, 0x8, 0x1f ;  /* 0x0d001f0008057f89 */ /* 0x000e2400000e0000 */
[----:B0-----:R-:W-:-:S05]  /*01f0*/  FMNMX R10, R8, R5, !PT ;  /* 0x00000005080a7209 */ /* 0x001fca0007800000 */
[----:B------:R-:W0:Y:S02]  /*0200*/  SHFL.BFLY PT, R5, R10, 0x4, 0x1f ;  /* 0x0c801f000a057f89 */ /* 0x000e2400000e0000 */
[----:B0-----:R-:W-:-:S05]  /*0210*/  FMNMX R11, R10, R5, !PT ;  /* 0x000000050a0b7209 */ /* 0x001fca0007800000 */
[----:B------:R-:W0:Y:S02]  /*0220*/  SHFL.BFLY PT, R4, R11, 0x2, 0x1f ;  /* 0x0c401f000b047f89 */ /* 0x000e2400000e0000 */
[----:B0-----:R-:W-:Y:S02]  /*0230*/  FMNMX R12, R11, R4, !PT ;  /* 0x000000040b0c7209 */ /* 0x001fe40007800000 */
[----:B------:R-:W0:Y:S03]  /*0240*/  LDC.64 R4, c[0x0][0x388] ;  /* 0x0000e200ff047b82 */ /* 0x000e260000000a00 */
[----:B------:R-:W1:Y:S01]  /*0250*/  SHFL.BFLY PT, R13, R12, 0x1, 0x1f ;  /* 0x0c201f000c0d7f89 */ /* 0x000e6200000e0000 */
[----:B0-----:R-:W-:Y:S01]  /*0260*/  IMAD.WIDE R4, R9, 0x4, R4 ;  /* 0x0000000409047825 */ /* 0x001fe200078e0204 */
[----:B-1----:R-:W-:Y:S01]  /*0270*/  FMNMX R17, R12, R13, !PT ;  /* 0x0000000d0c117209 */ /* 0x002fe20007800000 */
[----:B------:R-:W-:Y:S06]  /*0280*/  @P0 BRA `(.L_x_9) ;  /* 0x0000000000440947 */ /* 0x000fec0003800000 */
[----:B------:R-:W0:Y:S01]  /*0290*/  LDC R14, c[0x0][0x360] ;  /* 0x0000d800ff0e7b82 */ /* 0x000e220000000800 */
[----:B------:R-:W-:Y:S02]  /*02a0*/  IMAD.MOV.U32 R6, RZ, RZ, RZ ;  /* 0x000000ffff067224 */ /* 0x000fe400078e00ff */
[----:B------:R-:W-:-:S07]  /*02b0*/  IMAD.MOV.U32 R13, RZ, RZ, R7 ;  /* 0x000000ffff0d7224 */ /* 0x000fce00078e0007 */
.L_x_10:
[----:B------:R-:W-:-:S06]  /*02c0*/  IMAD.WIDE R8, R13, 0x4, R2 ;  /* 0x000000040d087825 */ /* 0x000fcc00078e0202 */
[----:B------:R-:W2:Y:S02]  /*02d0*/  LDG.E R8, desc[UR6][R8.64] ;  /* 0x0000000608087981 */ /* 0x000ea4000c1e1900 */
[----:B-12---:R-:W-:-:S04]  /*02e0*/  FADD R10, -R17, R8 ;  /* 0x00000008110a7221 */ /* 0x006fc80000000100 */
[----:B------:R-:W-:Y:S01]  /*02f0*/  FMUL R12, R10, 1.4426950216293334961 ;  /* 0x3fb8aa3b0a0c7820 */ /* 0x000fe20000400000 */
[----:B------:R-:W-:-:S04]  /*0300*/  IMAD.WIDE R10, R13, 0x4, R4 ;  /* 0x000000040d0a7825 */ /* 0x000fc800078e0204 */
[----:B------:R-:W-:Y:S01]  /*0310*/  FSETP.GEU.AND P0, PT, R12, -126, PT ;  /* 0xc2fc00000c00780b */ /* 0x000fe20003f0e000 */
[----:B0-----:R-:W-:-:S12]  /*0320*/  IMAD.IADD R13, R14, 0x1, R13 ;  /* 0x000000010e0d7824 */ /* 0x001fd800078e020d */
[----:B------:R-:W-:-:S04]  /*0330*/  @!P0 FMUL R12, R12, 0.5 ;  /* 0x3f0000000c0c8820 */ /* 0x000fc80000400000 */
[----:B------:R-:W0:Y:S02]  /*0340*/  MUFU.EX2 R15, R12 ;  /* 0x0000000c000f7308 */ /* 0x000e240000000800 */
[----:B0-----:R-:W-:Y:S01]  /*0350*/  @!P0 FMUL R15, R15, R15 ;  /* 0x0000000f0f0f8220 */ /* 0x001fe20000400000 */
[----:B------:R-:W-:-:S03]  /*0360*/  ISETP.GE.AND P0, PT, R13, R0, PT ;  /* 0x000000000d00720c */ /* 0x000fc60003f06270 */
[----:B------:R-:W-:Y:S01]  /*0370*/  FADD R6, R15, R6 ;  /* 0x000000060f067221 */ /* 0x000fe20000000000 */
[----:B------:R1:W-:Y:S09]  /*0380*/  STG.E desc[UR6][R10.64], R15 ;  /* 0x0000000f0a007986 */ /* 0x0003f2000c101906 */
[----:B------:R-:W-:Y:S05]  /*0390*/  @!P0 BRA `(.L_x_10) ;  /* 0xfffffffc00c88947 */ /* 0x000fea000383ffff */
.L_x_9:
[----:B------:R-:W-:Y:S05]  /*03a0*/  BSYNC.RECONVERGENT B0 ;  /* 0x0000000000007941 */ /* 0x000fea0003800200 */
.L_x_8:
[----:B------:R-:W0:Y:S01]  /*03b0*/  SHFL.BFLY PT, R3, R6, 0x10, 0x1f ;  /* 0x0e001f0006037f89 */ /* 0x000e2200000e0000 */
[----:B------:R-:W-:Y:S01]  /*03c0*/  ISETP.GE.AND P0, PT, R7, R0, PT ;  /* 0x000000000700720c */ /* 0x000fe20003f06270 */
[----:B0-----:R-:W-:-:S05]  /*03d0*/  FADD R3, R3, R6 ;  /* 0x0000000603037221 */ /* 0x001fca0000000000 */
[----:B------:R-:W0:Y:S02]  /*03e0*/  SHFL.BFLY PT, R2, R3, 0x8, 0x1f ;  /* 0x0d001f0003027f89 */ /* 0x000e2400000e0000 */
[----:B0-----:R-:W-:-:S05]  /*03f0*/  FADD R2, R3, R2 ;  /* 0x0000000203027221 */ /* 0x001fca0000000000 */
[----:B------:R-:W0:Y:S02]  /*0400*/  SHFL.BFLY PT, R9, R2, 0x4, 0x1f ;  /* 0x0c801f0002097f89 */ /* 0x000e2400000e0000 */
[----:B0-----:R-:W-:-:S05]  /*0410*/  FADD R9, R2, R9 ;  /* 0x0000000902097221 */ /* 0x001fca0000000000 */
[----:B------:R-:W0:Y:S02]  /*0420*/  SHFL.BFLY PT, R8, R9, 0x2, 0x1f ;  /* 0x0c401f0009087f89 */ /* 0x000e2400000e0000 */
[----:B0-----:R-:W-:-:S05]  /*0430*/  FADD R8, R9, R8 ;  /* 0x0000000809087221 */ /* 0x001fca0000000000 */
[----:B-1----:R0:W1:Y:S01]  /*0440*/  SHFL.BFLY PT, R11, R8, 0x1, 0x1f ;  /* 0x0c201f00080b7f89 */ /* 0x00206200000e0000 */
[----:B------:R-:W-:Y:S05]  /*0450*/  @P0 EXIT ;  /* 0x000000000000094d */ /* 0x000fea0003800000 */
[----:B-1----:R-:W-:Y:S01]  /*0460*/  FADD R3, R8, R11 ;  /* 0x0000000b08037221 */ /* 0x002fe20000000000 */
[----:B------:R-:W1:Y:S01]  /*0470*/  LDCU UR4, c[0x0][0x360] ;  /* 0x00006c00ff0477ac */ /* 0x000e620008000800 */
[----:B------:R-:W2:Y:S05]  /*0480*/  LDCU UR5, c[0x0][0x394] ;  /* 0x00007280ff0577ac */ /* 0x000eaa0008000800 */
.L_x_13:
[----:B0-----:R-:W-:-:S05]  /*0490*/  IMAD.WIDE R8, R7, 0x4, R4 ;  /* 0x0000000407087825 */ /* 0x001fca00078e0204 */
[----:B------:R-:W3:Y:S01]  /*04a0*/  LDG.E R0, desc[UR6][R8.64] ;  /* 0x0000000608007981 */ /* 0x000ee2000c1e1900 */
[----:B------:R-:W0:Y:S01]  /*04b0*/  MUFU.RCP R2, R3 ;  /* 0x0000000300027308 */ /* 0x000e220000001000 */
[----:B------:R-:W-:Y:S01]  /*04c0*/  BSSY.RECONVERGENT B0, `(.L_x_11) ;  /* 0x000000b000007945 */ /* 0x000fe20003800200 */
[----:B0-----:R-:W-:-:S04]  /*04d0*/  FFMA R11, -R3, R2, 1 ;  /* 0x3f800000030b7423 */ /* 0x001fc80000000102 */
[----:B------:R-:W-:Y:S02]  /*04e0*/  FFMA R11, R2, R11, R2 ;  /* 0x0000000b020b7223 */ /* 0x000fe40000000002 */
[----:B---3--:R-:W0:Y:S02]  /*04f0*/  FCHK P0, R0, R3 ;  /* 0x0000000300007302 */ /* 0x008e240000000000 */
[----:B------:R-:W-:-:S04]  /*0500*/  FFMA R2, R0, R11, RZ ;  /* 0x0000000b00027223 */ /* 0x000fc800000000ff */
[----:B------:R-:W-:-:S04]  /*0510*/  FFMA R6, -R3, R2, R0 ;  /* 0x0000000203067223 */ /* 0x000fc80000000100 */
[----:B------:R-:W-:Y:S01]  /*0520*/  FFMA R11, R11, R6, R2 ;  /* 0x000000060b0b7223 */ /* 0x000fe20000000002 */
[----:B0-----:R-:W-:Y:S06]  /*0530*/  @!P0 BRA `(.L_x_12) ;  /* 0x00000000000c8947 */ /* 0x001fec0003800000 */
[----:B------:R-:W-:-:S07]  /*0540*/  MOV R2, 0x560 ;  /* 0x0000056000027802 */ /* 0x000fce0000000f00 */
[----:B-12---:R-:W-:Y:S05]  /*0550*/  CALL.REL.NOINC `($__internal_0_$__cuda_sm3x_div_rn_noftz_f32_slowpath) ;  /* 0x00000000001c7944 */ /* 0x006fea0003c00000 */
[----:B------:R-:W-:-:S07]  /*0560*/  IMAD.MOV.U32 R11, RZ, RZ, R0 ;  /* 0x000000ffff0b7224 */ /* 0x000fce00078e0000 */
.L_x_12:
[----:B-12---:R-:W-:Y:S05]  /*0570*/  BSYNC.RECONVERGENT B0 ;  /* 0x0000000000007941 */ /* 0x006fea0003800200 */
.L_x_11:
[----:B------:R3:W-:Y:S01]  /*0580*/  STG.E desc[UR6][R8.64], R11 ;  /* 0x0000000b08007986 */ /* 0x0007e2000c101906 */
[----:B------:R-:W-:-:S04]  /*0590*/  IADD3 R7, PT, PT, R7, UR4, RZ ;  /* 0x0000000407077c10 */ /* 0x000fc8000fffe0ff */
[----:B------:R-:W-:-:S13]  /*05a0*/  ISETP.GE.AND P0, PT, R7, UR5, PT ;  /* 0x0000000507007c0c */ /* 0x000fda000bf06270 */
[----:B---3--:R-:W-:Y:S05]  /*05b0*/  @!P0 BRA `(.L_x_13) ;  /* 0xfffffffc00b48947 */ /* 0x008fea000383ffff */
[----:B------:R-:W-:Y:S05]  /*05c0*/  EXIT ;  /* 0x000000000000794d */ /* 0x000fea0003800000 */
        .weak           $__internal_0_$__cuda_sm3x_div_rn_noftz_f32_slowpath
        .type           $__internal_0_$__cuda_sm3x_div_rn_noftz_f32_slowpath,@function
        .size           $__internal_0_$__cuda_sm3x_div_rn_noftz_f32_slowpath,(.L_x_93 - $__internal_0_$__cuda_sm3x_div_rn_noftz_f32_slowpath)
$__internal_0_$__cuda_sm3x_div_rn_noftz_f32_slowpath:
[--C-:B------:R-:W-:Y:S01]  /*05d0*/  SHF.R.U32.HI R10, RZ, 0x17, R3.reuse ;  /* 0x00000017ff0a7819 */ /* 0x100fe20000011603 */
[----:B------:R-:W-:Y:S01]  /*05e0*/  BSSY.RECONVERGENT B1, `(.L_x_14) ;  /* 0x0000064000017945 */ /* 0x000fe20003800200 */
[--C-:B------:R-:W-:Y:S01]  /*05f0*/  SHF.R.U32.HI R6, RZ, 0x17, R0.reuse ;  /* 0x00000017ff067819 */ /* 0x100fe20000011600 */
[----:B------:R-:W-:Y:S01]  /*0600*/  IMAD.MOV.U32 R11, RZ, RZ, R0 ;  /* 0x000000ffff0b7224 */ /* 0x000fe200078e0000 */
[----:B------:R-:W-:Y:S01]  /*0610*/  LOP3.LUT R10, R10, 0xff, RZ, 0xc0, !PT ;  /* 0x000000ff0a0a7812 */ /* 0x000fe200078ec0ff */
[----:B------:R-:W-:Y:S01]  /*0620*/  IMAD.MOV.U32 R12, RZ, RZ, R3 ;  /* 0x000000ffff0c7224 */ /* 0x000fe200078e0003 */
[----:B------:R-:W-:-:S03]  /*0630*/  LOP3.LUT R16, R6, 0xff, RZ, 0xc0, !PT ;  /* 0x000000ff06107812 */ /* 0x000fc600078ec0ff */
[----:B------:R-:W-:Y:S02]  /*0640*/  VIADD R14, R10, 0xffffffff ;  /* 0xffffffff0a0e7836 */ /* 0x000fe40000000000 */
[----:B------:R-:W-:-:S03]  /*0650*/  VIADD R13, R16, 0xffffffff ;  /* 0xffffffff100d7836 */ /* 0x000fc60000000000 */
[----:B------:R-:W-:-:S04]  /*0660*/  ISETP.GT.U32.AND P0, PT, R14, 0xfd, PT ;  /* 0x000000fd0e00780c */ /* 0x000fc80003f04070 */
[----:B------:R-:W-:-:S13]  /*0670*/  ISETP.GT.U32.OR P0, PT, R13, 0xfd, P0 ;  /* 0x000000fd0d00780c */ /* 0x000fda0000704470 */
[----:B------:R-:W-:Y:S01]  /*0680*/  @!P0 IMAD.MOV.U32 R6, RZ, RZ, RZ ;  /* 0x000000ffff068224 */ /* 0x000fe200078e00ff */
[----:B------:R-:W-:Y:S06]  /*0690*/  @!P0 BRA `(.L_x_15) ;  /* 0x00000000005c8947 */ /* 0x000fec0003800000 */
[----:B------:R-:W-:Y:S02]  /*06a0*/  FSETP.GTU.FTZ.AND P1, PT, |R3|, +INF , PT ;  /* 0x7f8000000300780b */ /* 0x000fe40003f3c200 */
[----:B------:R-:W-:-:S04]  /*06b0*/  FSETP.GTU.FTZ.AND P0, PT, |R0|, +INF , PT ;  /* 0x7f8000000000780b */ /* 0x000fc80003f1c200 */
[----:B------:R-:W-:-:S13]  /*06c0*/  PLOP3.LUT P0, PT, P0, P1, PT, 0xf8, 0x8f ;  /* 0x00000000008f781c */ /* 0x000fda0000703f70 */
[----:B------:R-:W-:Y:S05]  /*06d0*/  @P0 BRA `(.L_x_16) ;  /* 0x00000004004c0947 */ /* 0x000fea0003800000 */
[----:B------:R-:W-:-:S13]  /*06e0*/  LOP3.LUT P0, RZ, R12, 0x7fffffff, R11, 0xc8, !PT ;  /* 0x7fffffff0cff7812 */ /* 0x000fda000780c80b */
[----:B------:R-:W-:Y:S05]  /*06f0*/  @!P0 BRA `(.L_x_17) ;  /* 0x00000004003c8947 */ /* 0x000fea0003800000 */
[C---:B------:R-:W-:Y:S02]  /*0700*/  FSETP.NEU.FTZ.AND P2, PT, |R0|.reuse, +INF , PT ;  /* 0x7f8000000000780b */ /* 0x040fe40003f5d200 */
[----:B------:R-:W-:Y:S02]  /*0710*/  FSETP.NEU.FTZ.AND P1, PT, |R3|, +INF , PT ;  /* 0x7f8000000300780b */ /* 0x000fe40003f3d200 */
[----:B------:R-:W-:-:S11]  /*0720*/  FSETP.NEU.FTZ.AND P0, PT, |R0|, +INF , PT ;  /* 0x7f8000000000780b */ /* 0x000fd60003f1d200 */
[----:B------:R-:W-:Y:S05]  /*0730*/  @!P1 BRA !P2, `(.L_x_17) ;  /* 0x00000004002c9947 */ /* 0x000fea0005000000 */
[----:B------:R-:W-:-:S04]  /*0740*/  LOP3.LUT P2, RZ, R11, 0x7fffffff, RZ, 0xc0, !PT ;  /* 0x7fffffff0bff7812 */ /* 0x000fc8000784c0ff */
[----:B------:R-:W-:-:S13]  /*0750*/  PLOP3.LUT P1, PT, P1, P2, PT, 0x2f, 0xf2 ;  /* 0x0000000000f2781c */ /* 0x000fda0000f24577 */
[----:B------:R-:W-:Y:S05]  /*0760*/  @P1 BRA `(.L_x_18) ;  /* 0x0000000400181947 */ /* 0x000fea0003800000 */
[----:B------:R-:W-:-:S04]  /*0770*/  LOP3.LUT P1, RZ, R12, 0x7fffffff, RZ, 0xc0, !PT ;  /* 0x7fffffff0cff7812 */ /* 0x000fc8000782c0ff */
[----:B------:R-:W-:-:S13]  /*0780*/  PLOP3.LUT P0, PT, P0, P1, PT, 0x2f, 0xf2 ;  /* 0x0000000000f2781c */ /* 0x000fda0000702577 */
[----:B------:R-:W-:Y:S05]  /*0790*/  @P0 BRA `(.L_x_19) ;  /* 0x0000000400000947 */ /* 0x000fea0003800000 */
[----:B------:R-:W-:Y:S02]  /*07a0*/  ISETP.GE.AND P0, PT, R13, RZ, PT ;  /* 0x000000ff0d00720c */ /* 0x000fe40003f06270 */
[----:B------:R-:W-:-:S11]  /*07b0*/  ISETP.GE.AND P1, PT, R14, RZ, PT ;  /* 0x000000ff0e00720c */ /* 0x000fd60003f26270 */
[----:B------:R-:W-:Y:S01]  /*07c0*/  @P0 IMAD.MOV.U32 R6, RZ, RZ, RZ ;  /* 0x000000ffff060224 */ /* 0x000fe200078e00ff */
[----:B------:R-:W-:Y:S01]  /*07d0*/  @!P0 MOV R6, 0xffffffc0 ;  /* 0xffffffc000068802 */ /* 0x000fe20000000f00 */
[----:B------:R-:W-:Y:S01]  /*07e0*/  @!P0 FFMA R11, R0, 1.84467440737095516160e+19, RZ ;  /* 0x5f800000000b8823 */ /* 0x000fe200000000ff */
[----:B------:R-:W-:-:S03]  /*07f0*/  @!P1 FFMA R12, R3, 1.84467440737095516160e+19, RZ ;  /* 0x5f800000030c9823 */ /* 0x000fc600000000ff */
[----:B------:R-:W-:-:S07]  /*0800*/  @!P1 VIADD R6, R6, 0x40 ;  /* 0x0000004006069836 */ /* 0x000fce0000000000 */
.L_x_15:
[----:B------:R-:W-:Y:S01]  /*0810*/  LEA R13, R10, 0xc0800000, 0x17 ;  /* 0xc08000000a0d7811 */ /* 0x000fe200078eb8ff */
[----:B------:R-:W-:Y:S04]  /*0820*/  BSSY.RECONVERGENT B2, `(.L_x_20) ;  /* 0x0000036000027945 */ /* 0x000fe80003800200 */
[----:B------:R-:W-:Y:S02]  /*0830*/  IMAD.IADD R13, R12, 0x1, -R13 ;  /* 0x000000010c0d7824 */ /* 0x000fe400078e0a0d */
[----:B------:R-:W-:Y:S02]  /*0840*/  VIADD R12, R16, 0xffffff81 ;  /* 0xffffff81100c7836 */ /* 0x000fe40000000000 */
[----:B------:R-:W0:Y:S01]  /*0850*/  MUFU.RCP R14, R13 ;  /* 0x0000000d000e7308 */ /* 0x000e220000001000 */
[----:B------:R-:W-:Y:S01]  /*0860*/  FADD.FTZ R15, -R13, -RZ ;  /* 0x800000ff0d0f7221 */ /* 0x000fe20000010100 */
[----:B------:R-:W-:-:S03]  /*0870*/  IMAD R0, R12, -0x800000, R11 ;  /* 0xff8000000c007824 */ /* 0x000fc600078e020b */
[----:B0-----:R-:W-:-:S04]  /*0880*/  FFMA R17, R14, R15, 1 ;  /* 0x3f8000000e117423 */ /* 0x001fc8000000000f */
[----:B------:R-:W-:-:S04]  /*0890*/  FFMA R16, R14, R17, R14 ;  /* 0x000000110e107223 */ /* 0x000fc8000000000e */
[----:B------:R-:W-:-:S04]  /*08a0*/  FFMA R11, R0, R16, RZ ;  /* 0x00000010000b7223 */ /* 0x000fc800000000ff */
[----:B------:R-:W-:-:S04]  /*08b0*/  FFMA R14, R15, R11, R0 ;  /* 0x0000000b0f0e7223 */ /* 0x000fc80000000000 */
[----:B------:R-:W-:Y:S01]  /*08c0*/  FFMA R17, R16, R14, R11 ;  /* 0x0000000e10117223 */ /* 0x000fe2000000000b */
[----:B------:R-:W-:-:S03]  /*08d0*/  IADD3 R11, PT, PT, R12, 0x7f, -R10 ;  /* 0x0000007f0c0b7810 */ /* 0x000fc60007ffe80a */
[----:B------:R-:W-:Y:S02]  /*08e0*/  FFMA R14, R15, R17, R0 ;  /* 0x000000110f0e7223 */ /* 0x000fe40000000000 */
[----:B------:R-:W-:Y:S02]  /*08f0*/  IMAD.IADD R11, R11, 0x1, R6 ;  /* 0x000000010b0b7824 */ /* 0x000fe400078e0206 */
[----:B------:R-:W-:-:S05]  /*0900*/  FFMA R0, R16, R14, R17 ;  /* 0x0000000e10007223 */ /* 0x000fca0000000011 */
[----:B------:R-:W-:-:S04]  /*0910*/  SHF.R.U32.HI R10, RZ, 0x17, R0 ;  /* 0x00000017ff0a7819 */ /* 0x000fc80000011600 */
[----:B------:R-:W-:-:S05]  /*0920*/  LOP3.LUT R10, R10, 0xff, RZ, 0xc0, !PT ;  /* 0x000000ff0a0a7812 */ /* 0x000fca00078ec0ff */
[----:B------:R-:W-:-:S04]  /*0930*/  IMAD.IADD R12, R10, 0x1, R11 ;  /* 0x000000010a0c7824 */ /* 0x000fc800078e020b */
[----:B------:R-:W-:-:S05]  /*0940*/  VIADD R6, R12, 0xffffffff ;  /* 0xffffffff0c067836 */ /* 0x000fca0000000000 */
[----:B------:R-:W-:-:S13]  /*0950*/  ISETP.GE.U32.AND P0, PT, R6, 0xfe, PT ;  /* 0x000000fe0600780c */ /* 0x000fda0003f06070 */
[----:B------:R-:W-:Y:S05]  /*0960*/  @!P0 BRA `(.L_x_21) ;  /* 0x0000000000808947 */ /* 0x000fea0003800000 */
[----:B------:R-:W-:-:S13]  /*0970*/  ISETP.GT.AND P0, PT, R12, 0xfe, PT ;  /* 0x000000fe0c00780c */ /* 0x000fda0003f04270 */
[----:B------:R-:W-:Y:S05]  /*0980*/  @P0 BRA `(.L_x_22) ;  /* 0x00000000006c0947 */ /* 0x000fea0003800000 */
[----:B------:R-:W-:-:S13]  /*0990*/  ISETP.GE.AND P0, PT, R12, 0x1, PT ;  /* 0x000000010c00780c */ /* 0x000fda0003f06270 */
[----:B------:R-:W-:Y:S05]  /*09a0*/  @P0 BRA `(.L_x_23) ;  /* 0x0000000000740947 */ /* 0x000fea0003800000 */
[----:B------:R-:W-:Y:S02]  /*09b0*/  ISETP.GE.AND P0, PT, R12, -0x18, PT ;  /* 0xffffffe80c00780c */ /* 0x000fe40003f06270 */
[----:B------:R-:W-:-:S11]  /*09c0*/  LOP3.LUT R0, R0, 0x80000000, RZ, 0xc0, !PT ;  /* 0x8000000000007812 */ /* 0x000fd600078ec0ff */
[----:B------:R-:W-:Y:S05]  /*09d0*/  @!P0 BRA `(.L_x_23) ;  /* 0x0000000000688947 */ /* 0x000fea0003800000 */
[-CC-:B------:R-:W-:Y:S01]  /*09e0*/  FFMA.RZ R6, R16, R14.reuse, R17.reuse ;  /* 0x0000000e10067223 */ /* 0x180fe2000000c011 */
[----:B------:R-:W-:Y:S01]  /*09f0*/  IADD3 R13, PT, PT, R12, 0x20, RZ ;  /* 0x000000200c0d7810 */ /* 0x000fe20007ffe0ff */
[-CC-:B------:R-:W-:Y:S01]  /*0a00*/  FFMA.RM R11, R16, R14.reuse, R17.reuse ;  /* 0x0000000e100b7223 */ /* 0x180fe20000004011 */
[----:B------:R-:W-:Y:S02]  /*0a10*/  ISETP.NE.AND P2, PT, R12, RZ, PT ;  /* 0x000000ff0c00720c */ /* 0x000fe40003f45270 */
[----:B------:R-:W-:Y:S01]  /*0a20*/  LOP3.LUT R10, R6, 0x7fffff, RZ, 0xc0, !PT ;  /* 0x007fffff060a7812 */ /* 0x000fe200078ec0ff */
[----:B------:R-:W-:Y:S01]  /*0a30*/  FFMA.RP R6, R16, R14, R17 ;  /* 0x0000000e10067223 */ /* 0x000fe20000008011 */
[----:B------:R-:W-:Y:S01]  /*0a40*/  ISETP.NE.AND P1, PT, R12, RZ, PT ;  /* 0x000000ff0c00720c */ /* 0x000fe20003f25270 */
[----:B------:R-:W-:Y:S01]  /*0a50*/  IMAD.MOV R12, RZ, RZ, -R12 ;  /* 0x000000ffff0c7224 */ /* 0x000fe200078e0a0c */
[----:B------:R-:W-:Y:S02]  /*0a60*/  LOP3.LUT R10, R10, 0x800000, RZ, 0xfc, !PT ;  /* 0x008000000a0a7812 */ /* 0x000fe400078efcff */
[----:B------:R-:W-:-:S02]  /*0a70*/  FSETP.NEU.FTZ.AND P0, PT, R6, R11, PT ;  /* 0x0000000b0600720b */ /* 0x000fc40003f1d000 */
[----:B------:R-:W-:Y:S02]  /*0a80*/  SHF.L.U32 R13, R10, R13, RZ ;  /* 0x0000000d0a0d7219 */ /* 0x000fe400000006ff */
[----:B------:R-:W-:Y:S02]  /*0a90*/  SEL R11, R12, RZ, P2 ;  /* 0x000000ff0c0b7207 */ /* 0x000fe40001000000 */
[----:B------:R-:W-:Y:S02]  /*0aa0*/  ISETP.NE.AND P1, PT, R13, RZ, P1 ;  /* 0x000000ff0d00720c */ /* 0x000fe40000f25270 */
[----:B------:R-:W-:Y:S02]  /*0ab0*/  SHF.R.U32.HI R11, RZ, R11, R10 ;  /* 0x0000000bff0b7219 */ /* 0x000fe4000001160a */
[----:B------:R-:W-:Y:S02]  /*0ac0*/  PLOP3.LUT P0, PT, P0, P1, PT, 0xf8, 0x8f ;  /* 0x00000000008f781c */ /* 0x000fe40000703f70 */
[----:B------:R-:W-:-:S02]  /*0ad0*/  SHF.R.U32.HI R13, RZ, 0x1, R11 ;  /* 0x00000001ff0d7819 */ /* 0x000fc4000001160b */
[----:B------:R-:W-:-:S04]  /*0ae0*/  SEL R6, RZ, 0x1, !P0 ;  /* 0x00000001ff067807 */ /* 0x000fc80004000000 */
[----:B------:R-:W-:-:S04]  /*0af0*/  LOP3.LUT R6, R6, 0x1, R13, 0xf8, !PT ;  /* 0x0000000106067812 */ /* 0x000fc800078ef80d */
[----:B------:R-:W-:-:S05]  /*0b00*/  LOP3.LUT R6, R6, R11, RZ, 0xc0, !PT ;  /* 0x0000000b06067212 */ /* 0x000fca00078ec0ff */
[----:B------:R-:W-:-:S05]  /*0b10*/  IMAD.IADD R13, R13, 0x1, R6 ;  /* 0x000000010d0d7824 */ /* 0x000fca00078e0206 */
[----:B------:R-:W-:Y:S01]  /*0b20*/  LOP3.LUT R0, R13, R0, RZ, 0xfc, !PT ;  /* 0x000000000d007212 */ /* 0x000fe200078efcff */
[----:B------:R-:W-:Y:S06]  /*0b30*/  BRA `(.L_x_23) ;  /* 0x0000000000107947 */ /* 0x000fec0003800000 */
.L_x_22:
[----:B------:R-:W-:-:S04]  /*0b40*/  LOP3.LUT R0, R0, 0x80000000, RZ, 0xc0, !PT ;  /* 0x8000000000007812 */ /* 0x000fc800078ec0ff */
[----:B------:R-:W-:Y:S01]  /*0b50*/  LOP3.LUT R0, R0, 0x7f800000, RZ, 0xfc, !PT ;  /* 0x7f80000000007812 */ /* 0x000fe200078efcff */
[----:B------:R-:W-:Y:S06]  /*0b60*/  BRA `(.L_x_23) ;  /* 0x0000000000047947 */ /* 0x000fec0003800000 */
.L_x_21:
[----:B------:R-:W-:-:S07]  /*0b70*/  IMAD R0, R11, 0x800000, R0 ;  /* 0x008000000b007824 */ /* 0x000fce00078e0200 */
.L_x_23:
[----:B------:R-:W-:Y:S05]  /*0b80*/  BSYNC.RECONVERGENT B2 ;  /* 0x0000000000027941 */ /* 0x000fea0003800200 */
.L_x_20:
[----:B------:R-:W-:Y:S05]  /*0b90*/  BRA `(.L_x_24) ;  /* 0x0000000000207947 */ /* 0x000fea0003800000 */
.L_x_19:
[----:B------:R-:W-:-:S04]  /*0ba0*/  LOP3.LUT R0, R12, 0x80000000, R11, 0x48, !PT ;  /* 0x800000000c007812 */ /* 0x000fc800078e480b */
[----:B------:R-:W-:Y:S01]  /*0bb0*/  LOP3.LUT R0, R0, 0x7f800000, RZ, 0xfc, !PT ;  /* 0x7f80000000007812 */ /* 0x000fe200078efcff */
[----:B------:R-:W-:Y:S06]  /*0bc0*/  BRA `(.L_x_24) ;  /* 0x0000000000147947 */ /* 0x000fec0003800000 */
.L_x_18:
[----:B------:R-:W-:Y:S01]  /*0bd0*/  LOP3.LUT R0, R12, 0x80000000, R11, 0x48, !PT ;  /* 0x800000000c007812 */ /* 0x000fe200078e480b */
[----:B------:R-:W-:Y:S06]  /*0be0*/  BRA `(.L_x_24) ;  /* 0x00000000000c7947 */ /* 0x000fec0003800000 */
.L_x_17:
[----:B------:R-:W0:Y:S01]  /*0bf0*/  MUFU.RSQ R0, -QNAN ;  /* 0xffc0000000007908 */ /* 0x000e220000001400 */
[----:B------:R-:W-:Y:S05]  /*0c00*/  BRA `(.L_x_24) ;  /* 0x0000000000047947 */ /* 0x000fea0003800000 */
.L_x_16:
[----:B------:R-:W-:-:S07]  /*0c10*/  FADD.FTZ R0, R0, R3 ;  /* 0x0000000300007221 */ /* 0x000fce0000010000 */
.L_x_24:
[----:B------:R-:W-:Y:S05]  /*0c20*/  BSYNC.RECONVERGENT B1 ;  /* 0x0000000000017941 */ /* 0x000fea0003800200 */
.L_x_14:
[----:B------:R-:W-:Y:S02]  /*0c30*/  IMAD.MOV.U32 R10, RZ, RZ, R2 ;  /* 0x000000ffff0a7224 */ /* 0x000fe400078e0002 */
[----:B------:R-:W-:-:S04]  /*0c40*/  IMAD.MOV.U32 R11, RZ, RZ, 0x0 ;  /* 0x00000000ff0b7424 */ /* 0x000fc800078e00ff */
[----:B0-----:R-:W-:Y:S05]  /*0c50*/  RET.REL.NODEC R10 `(_Z21softmax_kernel_simplePKfPfii) ;  /* 0xfffffff00ae87950 */ /* 0x001fea0003c3ffff */
.L_x_25:
        /* <DEDUP_REMOVED lines=10> */
.L_x_93:


//--------------------- .text._Z16transpose_sharedPKfPfii --------------------------
	.section	.text._Z16transpose_sharedPKfPfii,"ax",@progbits
	.align	128
        .global         _Z16transpose_sharedPKfPfii
        .type           _Z16transpose_sharedPKfPfii,@function
        .size           _Z16transpose_sharedPKfPfii,(.L_x_99 - _Z16transpose_sharedPKfPfii)
        .other          _Z16transpose_sharedPKfPfii,@"STO_CUDA_ENTRY STV_DEFAULT"
_Z16transpose_sharedPKfPfii:
.text._Z16transpose_sharedPKfPfii:
[----:B------:R-:W-:Y:S01]  /*0000*/  LDC R1, c[0x0][0x37c] ;  /* 0x0000df00ff017b82 */ /* 0x000fe20000000800 */
[----:B------:R-:W0:Y:S01]  /*0010*/  S2R R0, SR_TID.Y ;  /* 0x0000000000007919 */ /* 0x000e220000002200 */
[----:B------:R-:W1:Y:S01]  /*0020*/  LDCU.64 UR8, c[0x0][0x390] ;  /* 0x00007200ff0877ac */ /* 0x000e620008000a00 */
[----:B------:R-:W0:Y:S01]  /*0030*/  S2R R11, SR_CTAID.Y ;  /* 0x00000000000b7919 */ /* 0x000e220000002600 */
[----:B------:R-:W2:Y:S01]  /*0040*/  LDCU.64 UR6, c[0x0][0x358] ;  /* 0x00006b00ff0677ac */ /* 0x000ea20008000a00 */
[----:B------:R-:W3:Y:S01]  /*0050*/  S2R R9, SR_CTAID.X ;  /* 0x0000000000097919 */ /* 0x000ee20000002500 */
[----:B------:R-:W3:Y:S01]  /*0060*/  S2R R8, SR_TID.X ;  /* 0x0000000000087919 */ /* 0x000ee20000002100 */
[----:B0-----:R-:W-:-:S04]  /*0070*/  LEA R15, R11, R0, 0x5 ;  /* 0x000000000b0f7211 */ /* 0x001fc800078e28ff */
[C---:B------:R-:W-:Y:S01]  /*0080*/  IADD3 R19, PT, PT, R15.reuse, 0x10, RZ ;  /* 0x000000100f137810 */ /* 0x040fe20007ffe0ff */
[C---:B------:R-:W-:Y:S01]  /*0090*/  VIADD R17, R15.reuse, 0x8 ;  /* 0x000000080f117836 */ /* 0x040fe20000000000 */
[C---:B-1----:R-:W-:Y:S01]  /*00a0*/  ISETP.GE.AND P0, PT, R15.reuse, UR8, PT ;  /* 0x000000080f007c0c */ /* 0x042fe2000bf06270 */
[----:B------:R-:W-:Y:S01]  /*00b0*/  VIADD R21, R15, 0x18 ;  /* 0x000000180f157836 */ /* 0x000fe20000000000 */
[----:B---3--:R-:W-:Y:S02]  /*00c0*/  LEA R14, R9, R8, 0x5 ;  /* 0x00000008090e7211 */ /* 0x008fe400078e28ff */
[----:B------:R-:W-:Y:S02]  /*00d0*/  ISETP.GE.AND P1, PT, R17, UR8, PT ;  /* 0x0000000811007c0c */ /* 0x000fe4000bf26270 */
[----:B------:R-:W-:Y:S02]  /*00e0*/  ISETP.GE.AND P2, PT, R19, UR8, PT ;  /* 0x0000000813007c0c */ /* 0x000fe4000bf46270 */
[----:B------:R-:W-:-:S02]  /*00f0*/  ISETP.GE.AND P4, PT, R21, UR8, PT ;  /* 0x0000000815007c0c */ /* 0x000fc4000bf86270 */
[C---:B------:R-:W-:Y:S02]  /*0100*/  ISETP.GE.OR P0, PT, R14.reuse, UR9, P0 ;  /* 0x000000090e007c0c */ /* 0x040fe40008706670 */
[C---:B------:R-:W-:Y:S02]  /*0110*/  ISETP.GE.OR P1, PT, R14.reuse, UR9, P1 ;  /* 0x000000090e007c0c */ /* 0x040fe40008f26670 */
[C---:B------:R-:W-:Y:S02]  /*0120*/  ISETP.GE.OR P2, PT, R14.reuse, UR9, P2 ;  /* 0x000000090e007c0c */ /* 0x040fe40009746670 */
[----:B------:R-:W-:-:S07]  /*0130*/  ISETP.GE.OR P4, PT, R14, UR9, P4 ;  /* 0x000000090e007c0c */ /* 0x000fce000a786670 */
[----:B------:R-:W0:Y:S01]  /*0140*/  @!P0 LDC.64 R12, c[0x0][0x380] ;  /* 0x0000e000ff0c8b82 */ /* 0x000e220000000a00 */
[----:B------:R-:W-:-:S07]  /*0150*/  @!P0 IMAD R15, R15, UR9, R14 ;  /* 0x000000090f0f8c24 */ /* 0x000fce000f8e020e */
[----:B------:R-:W1:Y:S08]  /*0160*/  @!P1 LDC.64 R6, c[0x0][0x380] ;  /* 0x0000e000ff069b82 */ /* 0x000e700000000a00 */
[----:B------:R-:W3:Y:S08]  /*0170*/  @!P2 LDC.64 R4, c[0x0][0x380] ;  /* 0x0000e000ff04ab82 */ /* 0x000ef00000000a00 */
[----:B------:R-:W4:Y:S01]  /*0180*/  @!P4 LDC.64 R2, c[0x0][0x380] ;  /* 0x0000e000ff02cb82 */ /* 0x000f220000000a00 */
[----:B------:R-:W-:-:S02]  /*0190*/  @!P1 IMAD R17, R17, UR9, R14 ;  /* 0x0000000911119c24 */ /* 0x000fc4000f8e020e */
[--C-:B------:R-:W-:Y:S02]  /*01a0*/  @!P2 IMAD R19, R19, UR9, R14.reuse ;  /* 0x000000091313ac24 */ /* 0x100fe4000f8e020e */
[----:B------:R-:W-:Y:S02]  /*01b0*/  @!P4 IMAD R21, R21, UR9, R14 ;  /* 0x000000091515cc24 */ /* 0x000fe4000f8e020e */
[----:B0-----:R-:W-:-:S04]  /*01c0*/  @!P0 IMAD.WIDE R12, R15, 0x4, R12 ;  /* 0x000000040f0c8825 */ /* 0x001fc800078e020c */
[----:B-1----:R-:W-:Y:S01]  /*01d0*/  @!P1 IMAD.WIDE R6, R17, 0x4, R6 ;  /* 0x0000000411069825 */ /* 0x002fe200078e0206 */
[----:B--2---:R0:W2:Y:S03]  /*01e0*/  @!P0 LDG.E.CONSTANT R10, desc[UR6][R12.64] ;  /* 0x000000060c0a8981 */ /* 0x0040a6000c1e9900 */
[----:B---3--:R-:W-:Y:S01]  /*01f0*/  @!P2 IMAD.WIDE R4, R19, 0x4, R4 ;  /* 0x000000041304a825 */ /* 0x008fe200078e0204 */
[----:B------:R1:W3:Y:S04]  /*0200*/  @!P1 LDG.E.CONSTANT R14, desc[UR6][R6.64] ;  /* 0x00000006060e9981 */ /* 0x0002e8000c1e9900 */
[----:B------:R5:W3:Y:S01]  /*0210*/  @!P2 LDG.E.CONSTANT R16, desc[UR6][R4.64] ;  /* 0x000000060410a981 */ /* 0x000ae2000c1e9900 */
[----:B----4-:R-:W-:-:S05]  /*0220*/  @!P4 IMAD.WIDE R2, R21, 0x4, R2 ;  /* 0x000000041502c825 */ /* 0x010fca00078e0202 */
[----:B------:R-:W4:Y:S01]  /*0230*/  @!P4 LDG.E.CONSTANT R18, desc[UR6][R2.64] ;  /* 0x000000060212c981 */ /* 0x000f22000c1e9900 */
[----:B------:R-:W1:Y:S01]  /*0240*/  S2UR UR5, SR_CgaCtaId ;  /* 0x00000000000579c3 */ /* 0x000e620000008800 */
[----:B------:R-:W-:Y:S01]  /*0250*/  UMOV UR4, 0x400 ;  /* 0x0000040000047882 */ /* 0x000fe20000000000 */
[----:B0-----:R-:W-:Y:S01]  /*0260*/  IMAD R12, R9, 0x20, R0 ;  /* 0x00000020090c7824 */ /* 0x001fe200078e0200 */
[----:B------:R-:W-:Y:S01]  /*0270*/  LEA R11, R11, R8, 0x5 ;  /* 0x000000080b0b7211 */ /* 0x000fe200078e28ff */
[----:B-1----:R-:W-:-:S06]  /*0280*/  ULEA UR4, UR5, UR4, 0x18 ;  /* 0x0000000405047291 */ /* 0x002fcc000f8ec0ff */
[----:B------:R-:W-:-:S05]  /*0290*/  LEA R13, R8, UR4, 0x2 ;  /* 0x00000004080d7c11 */ /* 0x000fca000f8e10ff */
[--C-:B------:R-:W-:Y:S01]  /*02a0*/  IMAD R9, R0, 0x84, R13.reuse ;  /* 0x0000008400097824 */ /* 0x100fe200078e020d */
[----:B------:R-:W-:Y:S02]  /*02b0*/  ISETP.GE.AND P3, PT, R11, UR8, PT ;  /* 0x000000080b007c0c */ /* 0x000fe4000bf66270 */
[C---:B------:R-:W-:Y:S02]  /*02c0*/  IADD3 R20, PT, PT, R12.reuse, 0x8, RZ ;  /* 0x000000080c147810 */ /* 0x040fe40007ffe0ff */
[C---:B------:R-:W-:Y:S02]  /*02d0*/  IADD3 R22, PT, PT, R12.reuse, 0x10, RZ ;  /* 0x000000100c167810 */ /* 0x040fe40007ffe0ff */
[----:B------:R-:W-:Y:S02]  /*02e0*/  ISETP.GE.OR P6, PT, R12, UR9, P3 ;  /* 0x000000090c007c0c */ /* 0x000fe40009fc6670 */
[----:B------:R-:W-:Y:S01]  /*02f0*/  ISETP.GE.OR P5, PT, R20, UR9, P3 ;  /* 0x0000000914007c0c */ /* 0x000fe20009fa6670 */
[----:B------:R-:W-:-:S05]  /*0300*/  IMAD R13, R8, 0x80, R13 ;  /* 0x00000080080d7824 */ /* 0x000fca00078e020d */
[----:B------:R-:W-:-:S05]  /*0310*/  LEA R13, R0, R13, 0x2 ;  /* 0x0000000d000d7211 */ /* 0x000fca00078e10ff */
[----:B------:R-:W0:Y:S08]  /*0320*/  @!P6 LDC.64 R6, c[0x0][0x388] ;  /* 0x0000e200ff06eb82 */ /* 0x000e300000000a00 */
[----:B-----5:R-:W1:Y:S01]  /*0330*/  @!P5 LDC.64 R4, c[0x0][0x388] ;  /* 0x0000e200ff04db82 */ /* 0x020e620000000a00 */
[C---:B------:R-:W-:Y:S01]  /*0340*/  IADD3 R0, PT, PT, R12.reuse, 0x18, RZ ;  /* 0x000000180c007810 */ /* 0x040fe20007ffe0ff */
[----:B------:R-:W-:-:S02]  /*0350*/  @!P6 IMAD R17, R12, UR8, R11 ;  /* 0x000000080c11ec24 */ /* 0x000fc4000f8e020b */
[----:B------:R-:W-:Y:S02]  /*0360*/  @!P5 IMAD R21, R20, UR8, R11 ;  /* 0x000000081415dc24 */ /* 0x000fe4000f8e020b */
[----:B0-----:R-:W-:-:S04]  /*0370*/  @!P6 IMAD.WIDE R6, R17, 0x4, R6 ;  /* 0x000000041106e825 */ /* 0x001fc800078e0206 */
[----:B-1----:R-:W-:Y:S01]  /*0380*/  @!P5 IMAD.WIDE R4, R21, 0x4, R4 ;  /* 0x000000041504d825 */ /* 0x002fe200078e0204 */
[----:B--2---:R-:W-:Y:S04]  /*0390*/  @!P0 STS [R9], R10 ;  /* 0x0000000a09008388 */ /* 0x004fe80000000800 */
[----:B---3--:R-:W-:Y:S04]  /*03a0*/  @!P1 STS [R9+0x420], R14 ;  /* 0x0004200e09009388 */ /* 0x008fe80000000800 */
[----:B------:R-:W-:Y:S04]  /*03b0*/  @!P2 STS [R9+0x840], R16 ;  /* 0x000840100900a388 */ /* 0x000fe80000000800 */
[----:B----4-:R0:W-:Y:S01]  /*03c0*/  @!P4 STS [R9+0xc60], R18 ;  /* 0x000c60120900c388 */ /* 0x0101e20000000800 */
[----:B------:R-:W-:Y:S01]  /*03d0*/  BAR.SYNC.DEFER_BLOCKING 0x0 ;  /* 0x0000000000007b1d */ /* 0x000fe20000010000 */
[----:B------:R-:W-:-:S13]  /*03e0*/  ISETP.GE.OR P0, PT, R22, UR9, P3 ;  /* 0x0000000916007c0c */ /* 0x000fda0009f06670 */
[----:B------:R-:W1:Y:S01]  /*03f0*/  @!P0 LDC.64 R2, c[0x0][0x388] ;  /* 0x0000e200ff028b82 */ /* 0x000e620000000a00 */
[----:B------:R-:W2:Y:S04]  /*0400*/  @!P6 LDS R15, [R13] ;  /* 0x000000000d0fe984 */ /* 0x000ea80000000800 */
[----:B------:R-:W3:Y:S04]  /*0410*/  @!P5 LDS R19, [R13+0x20] ;  /* 0x000020000d13d984 */ /* 0x000ee80000000800 */
[----:B------:R-:W4:Y:S01]  /*0420*/  @!P0 LDS R23, [R13+0x40] ;  /* 0x000040000d178984 */ /* 0x000f220000000800 */
[----:B------:R-:W-:Y:S01]  /*0430*/  ISETP.GE.OR P3, PT, R0, UR9, P3 ;  /* 0x0000000900007c0c */ /* 0x000fe20009f66670 */
[----:B0-----:R-:W-:-:S04]  /*0440*/  @!P0 IMAD R9, R22, UR8, R11 ;  /* 0x0000000816098c24 */ /* 0x001fc8000f8e020b */
[----:B-1----:R-:W-:Y:S01]  /*0450*/  @!P0 IMAD.WIDE R2, R9, 0x4, R2 ;  /* 0x0000000409028825 */ /* 0x002fe200078e0202 */
[----:B--2---:R0:W-:Y:S04]  /*0460*/  @!P6 STG.E desc[UR6][R6.64], R15 ;  /* 0x0000000f0600e986 */ /* 0x0041e8000c101906 */
[----:B---3--:R0:W-:Y:S04]  /*0470*/  @!P5 STG.E desc[UR6][R4.64], R19 ;  /* 0x000000130400d986 */ /* 0x0081e8000c101906 */
[----:B----4-:R0:W-:Y:S01]  /*0480*/  @!P0 STG.E desc[UR6][R2.64], R23 ;  /* 0x0000001702008986 */ /* 0x0101e2000c101906 */
[----:B------:R-:W-:Y:S05]  /*0490*/  @P3 EXIT ;  /* 0x000000000000394d */ /* 0x000fea0003800000 */
[----:B------:R-:W1:Y:S01]  /*04a0*/  LDS R13, [R13+0x60] ;  /* 0x000060000d0d7984 */ /* 0x000e620000000800 */
[----:B0-----:R-:W0:Y:S01]  /*04b0*/  LDC.64 R2, c[0x0][0x388] ;  /* 0x0000e200ff027b82 */ /* 0x001e220000000a00 */
[----:B------:R-:W-:-:S04]  /*04c0*/  IMAD R11, R0, UR8, R11 ;  /* 0x00000008000b7c24 */ /* 0x000fc8000f8e020b */
[----:B0-----:R-:W-:-:S05]  /*04d0*/  IMAD.WIDE R2, R11, 0x4, R2 ;  /* 0x000000040b027825 */ /* 0x001fca00078e0202 */
[----:B-1----:R-:W-:Y:S01]  /*04e0*/  STG.E desc[UR6][R2.64], R13 ;  /* 0x0000000d02007986 */ /* 0x002fe2000c101906 */
[----:B------:R-:W-:Y:S05]  /*04f0*/  EXIT ;  /* 0x000000000000794d */ /* 0x000fea0003800000 */
.L_x_26:
        /* <DEDUP_REMOVED lines=16> */
.L_x_99:


//--------------------- .text._Z5printPfS_        --------------------------
	.section	.text._Z5printPfS_,"ax",@progbits
	.align	128
        .global         _Z5printPfS_
        .type           _Z5printPfS_,@function
        .size           _Z5printPfS_,(.L_x_100 - _Z5printPfS_)
        .other          _Z5printPfS_,@"STO_CUDA_ENTRY STV_DEFAULT"
_Z5printPfS_:
.text._Z5printPfS_:
[----:B------:R-:W0:Y:S08]  /*0000*/  LDC R1, c[0x0][0x37c] ;  /* 0x0000df00ff017b82 */ /* 0x000e300000000800 */
[----:B------:R-:W1:Y:S01]  /*0010*/  LDC.64 R4, c[0x0][0x380] ;  /* 0x0000e000ff047b82 */ /* 0x000e620000000a00 */
[----:B------:R-:W1:Y:S01]  /*0020*/  LDCU.64 UR36, c[0x0][0x358] ;  /* 0x00006b00ff2477ac */ /* 0x000e620008000a00 */
[----:B0-----:R-:W-:Y:S01]  /*0030*/  VIADD R1, R1, 0xffffffe0 ;  /* 0xffffffe001017836 */ /* 0x001fe20000000000 */
[----:B------:R-:W0:Y:S01]  /*0040*/  LDCU UR4, c[0x0][0x2f8] ;  /* 0x00005f00ff0477ac */ /* 0x000e220008000800 */
[----:B------:R-:W-:Y:S01]  /*0050*/  MOV R2, 0x8 ;  /* 0x0000000800027802 */ /* 0x000fe20000000f00 */
[----:B------:R-:W2:Y:S01]  /*0060*/  LDCU UR5, c[0x0][0x2fc] ;  /* 0x00005f80ff0577ac */ /* 0x000ea20008000800 */
[----:B------:R-:W3:Y:S01]  /*0070*/  LDCU.64 UR6, c[0x4][URZ] ;  /* 0x01000000ff0677ac */ /* 0x000ee20008000a00 */
[----:B-1----:R-:W4:Y:S04]  /*0080*/  LDG.E R8, desc[UR36][R4.64] ;  /* 0x0000002404087981 */ /* 0x002f28000c1e1900 */
[----:B------:R-:W5:Y:S04]  /*0090*/  LDG.E R10, desc[UR36][R4.64+0x4] ;  /* 0x00000424040a7981 */ /* 0x000f68000c1e1900 */
[----:B------:R-:W5:Y:S04]  /*00a0*/  LDG.E R12, desc[UR36][R4.64+0x8] ;  /* 0x00000824040c7981 */ /* 0x000f68000c1e1900 */
[----:B------:R3:W5:Y:S01]  /*00b0*/  LDG.E R14, desc[UR36][R4.64+0xc] ;  /* 0x00000c24040e7981 */ /* 0x000762000c1e1900 */
[----:B------:R1:W1:Y:S01]  /*00c0*/  LDC.64 R18, c[0x4][R2] ;  /* 0x0100000002127b82 */ /* 0x0002620000000a00 */
[----:B0-----:R-:W-:-:S05]  /*00d0*/  IADD3 R17, P0, PT, R1, UR4, RZ ;  /* 0x0000000401117c10 */ /* 0x001fca000ff1e0ff */
[----:B--2---:R-:W-:Y:S02]  /*00e0*/  IMAD.X R16, RZ, RZ, UR5, P0 ;  /* 0x00000005ff107e24 */ /* 0x004fe400080e06ff */
[----:B------:R-:W-:Y:S01]  /*00f0*/  IMAD.MOV.U32 R6, RZ, RZ, R17 ;  /* 0x000000ffff067224 */ /* 0x000fe200078e0011 */
[----:B---3--:R-:W-:Y:S01]  /*0100*/  MOV R4, UR6 ;  /* 0x0000000600047c02 */ /* 0x008fe20008000f00 */
[----:B------:R-:W-:Y:S01]  /*0110*/  IMAD.U32 R5, RZ, RZ, UR7 ;  /* 0x00000007ff057e24 */ /* 0x000fe2000f8e00ff */
[----:B------:R-:W-:Y:S01]  /*0120*/  MOV R7, R16 ;  /* 0x0000001000077202 */ /* 0x000fe20000000f00 */
[----:B----4-:R-:W-:Y:S08]  /*0130*/  F2F.F64.F32 R8, R8 ;  /* 0x0000000800087310 */ /* 0x010ff00000201800 */
[----:B-----5:R-:W0:Y:S08]  /*0140*/  F2F.F64.F32 R10, R10 ;  /* 0x0000000a000a7310 */ /* 0x020e300000201800 */
[----:B------:R-:W-:Y:S01]  /*0150*/  F2F.F64.F32 R12, R12 ;  /* 0x0000000c000c7310 */ /* 0x000fe20000201800 */
[----:B0-----:R0:W-:Y:S07]  /*0160*/  STL.128 [R1], R8 ;  /* 0x0000000801007387 */ /* 0x0011ee0000100c00 */
[----:B------:R-:W2:Y:S02]  /*0170*/  F2F.F64.F32 R14, R14 ;  /* 0x0000000e000e7310 */ /* 0x000ea40000201800 */
[----:B-12---:R0:W-:Y:S02]  /*0180*/  STL.128 [R1+0x10], R12 ;  /* 0x0000100c01007387 */ /* 0x0061e40000100c00 */
[----:B------:R-:W-:-:S07]  /*0190*/  LEPC R20, `(.L_x_27) ;  /* 0x000000001014794e */ /* 0x000fce0000000000 */
[----:B0-----:R-:W-:Y:S05]  /*01a0*/  CALL.ABS.NOINC R18 ;  /* 0x0000000012007343 */ /* 0x001fea0003c00000 */
.L_x_27:
[----:B------:R-:W0:Y:S01]  /*01b0*/  LDC.64 R6, c[0x0][0x388] ;  /* 0x0000e200ff067b82 */ /* 0x000e220000000a00 */
[----:B------:R-:W1:Y:S01]  /*01c0*/  LDCU.64 UR4, c[0x4][URZ] ;  /* 0x01000000ff0477ac */ /* 0x000e620008000a00 */
[----:B0-----:R-:W2:Y:S04]  /*01d0*/  LDG.E R8, desc[UR36][R6.64] ;  /* 0x0000002406087981 */ /* 0x001ea8000c1e1900 */
[----:B------:R-:W3:Y:S04]  /*01e0*/  LDG.E R10, desc[UR36][R6.64+0x4] ;  /* 0x00000424060a7981 */ /* 0x000ee8000c1e1900 */
[----:B------:R-:W4:Y:S04]  /*01f0*/  LDG.E R0, desc[UR36][R6.64+0x8] ;  /* 0x0000082406007981 */ /* 0x000f28000c1e1900 */
[----:B------:R0:W5:Y:S01]  /*0200*/  LDG.E R14, desc[UR36][R6.64+0xc] ;  /* 0x00000c24060e7981 */ /* 0x000162000c1e1900 */
[----:B------:R-:W2:Y:S01]  /*0210*/  LDC.64 R2, c[0x4][R2] ;  /* 0x0100000002027b82 */ /* 0x000ea20000000a00 */
[----:B-1----:R-:W-:Y:S01]  /*0220*/  IMAD.U32 R4, RZ, RZ, UR4 ;  /* 0x00000004ff047e24 */ /* 0x002fe2000f8e00ff */
[----:B------:R-:W-:Y:S01]  /*0230*/  MOV R5, UR5 ;  /* 0x0000000500057c02 */ /* 0x000fe20008000f00 */
[----:B0-----:R-:W-:Y:S01]  /*0240*/  IMAD.MOV.U32 R6, RZ, RZ, R17 ;  /* 0x000000ffff067224 */ /* 0x001fe200078e0011 */
[----:B------:R-:W-:Y:S01]  /*0250*/  MOV R7, R16 ;  /* 0x0000001000077202 */ /* 0x000fe20000000f00 */
[----:B--2---:R-:W-:Y:S08]  /*0260*/  F2F.F64.F32 R8, R8 ;  /* 0x0000000800087310 */ /* 0x004ff00000201800 */
[----:B---3--:R-:W0:Y:S08]  /*0270*/  F2F.F64.F32 R10, R10 ;  /* 0x0000000a000a7310 */ /* 0x008e300000201800 */
[----:B----4-:R-:W-:Y:S01]  /*0280*/  F2F.F64.F32 R12, R0 ;  /* 0x00000000000c7310 */ /* 0x010fe20000201800 */
[----:B0-----:R0:W-:Y:S07]  /*0290*/  STL.128 [R1], R8 ;  /* 0x0000000801007387 */ /* 0x0011ee0000100c00 */
[----:B-----5:R-:W1:Y:S02]  /*02a0*/  F2F.F64.F32 R14, R14 ;  /* 0x0000000e000e7310 */ /* 0x020e640000201800 */
[----:B-1----:R0:W-:Y:S02]  /*02b0*/  STL.128 [R1+0x10], R12 ;  /* 0x0000100c01007387 */ /* 0x0021e40000100c00 */
[----:B------:R-:W-:-:S07]  /*02c0*/  LEPC R20, `(.L_x_28) ;  /* 0x000000001014794e */ /* 0x000fce0000000000 */
[----:B0-----:R-:W-:Y:S05]  /*02d0*/  CALL.ABS.NOINC R2 ;  /* 0x0000000002007343 */ /* 0x001fea0003c00000 */
.L_x_28:
[----:B------:R-:W-:Y:S05]  /*02e0*/  EXIT ;  /* 0x000000000000794d */ /* 0x000fea0003800000 */
.L_x_29:
        /* <DEDUP_REMOVED lines=9> */
.L_x_100:


//--------------------- .text._Z11fill_kernelPffi --------------------------
	.section	.text._Z11fill_kernelPffi,"ax",@progbits
	.align	128
        .global         _Z11fill_kernelPffi
        .type           _Z11fill_kernelPffi,@function
        .size           _Z11fill_kernelPffi,(.L_x_101 - _Z11fill_kernelPffi)
        .other          _Z11fill_kernelPffi,@"STO_CUDA_ENTRY STV_DEFAULT"
_Z11fill_kernelPffi:
.text._Z11fill_kernelPffi:
[----:B------:R-:W-:Y:S01]  /*0000*/  LDC R1, c[0x0][0x37c] ;  /* 0x0000df00ff017b82 */ /* 0x000fe20000000800 */
[----:B------:R-:W0:Y:S07]  /*0010*/  S2R R0, SR_TID.X ;  /* 0x0000000000007919 */ /* 0x000e2e0000002100 */
[----:B------:R-:W0:Y:S01]  /*0020*/  S2UR UR4, SR_CTAID.X ;  /* 0x00000000000479c3 */ /* 0x000e220000002500 */
[----:B------:R-:W1:Y:S07]  /*0030*/  LDCU UR5, c[0x0][0x38c] ;  /* 0x00007180ff0577ac */ /* 0x000e6e0008000800 */
[----:B------:R-:W0:Y:S02]  /*0040*/  LDC R5, c[0x0][0x360] ;  /* 0x0000d800ff057b82 */ /* 0x000e240000000800 */
[----:B0-----:R-:W-:-:S05]  /*0050*/  IMAD R5, R5, UR4, R0 ;  /* 0x0000000405057c24 */ /* 0x001fca000f8e0200 */
[----:B-1----:R-:W-:-:S13]  /*0060*/  ISETP.GE.AND P0, PT, R5, UR5, PT ;  /* 0x0000000505007c0c */ /* 0x002fda000bf06270 */
[----:B------:R-:W-:Y:S05]  /*0070*/  @P0 EXIT ;  /* 0x000000000000094d */ /* 0x000fea0003800000 */
[----:B------:R-:W0:Y:S01]  /*0080*/  LDC.64 R2, c[0x0][0x380] ;  /* 0x0000e000ff027b82 */ /* 0x000e220000000a00 */
[----:B------:R-:W1:Y:S07]  /*0090*/  LDCU.64 UR4, c[0x0][0x358] ;  /* 0x00006b00ff0477ac */ /* 0x000e6e0008000a00 */
[----:B------:R-:W1:Y:S01]  /*00a0*/  LDC R7, c[0x0][0x388] ;  /* 0x0000e200ff077b82 */ /* 0x000e620000000800 */
[----:B0-----:R-:W-:-:S05]  /*00b0*/  IMAD.WIDE R2, R5, 0x4, R2 ;  /* 0x0000000405027825 */ /* 0x001fca00078e0202 */
[----:B-1----:R-:W-:Y:S01]  /*00c0*/  STG.E desc[UR4][R2.64], R7 ;  /* 0x0000000702007986 */ /* 0x002fe2000c101904 */
[----:B------:R-:W-:Y:S05]  /*00d0*/  EXIT ;  /* 0x000000000000794d */ /* 0x000fea0003800000 */
.L_x_30:
        /* <DEDUP_REMOVED lines=10> */
.L_x_101:


//--------------------- .text._Z19reduce_axis1_stage2PKfPfii --------------------------
	.section	.text._Z19reduce_axis1_stage2PKfPfii,"ax",@progbits
	.align	128
        .global         _Z19reduce_axis1_stage2PKfPfii
        .type           _Z19reduce_axis1_stage2PKfPfii,@function
        .size           _Z19reduce_axis1_stage2PKfPfii,(.L_x_102 - _Z19reduce_axis1_stage2PKfPfii)
        .other          _Z19reduce_axis1_stage2PKfPfii,@"STO_CUDA_ENTRY STV_DEFAULT"
_Z19reduce_axis1_stage2PKfPfii:
.text._Z19reduce_axis1_stage2PKfPfii:
[----:B------:R-:W-:Y:S01]  /*0000*/  LDC R1, c[0x0][0x37c] ;  /* 0x0000df00ff017b82 */ /* 0x000fe20000000800 */
[----:B------:R-:W0:Y:S01]  /*0010*/  LDCU UR5, c[0x0][0x394] ;  /* 0x00007280ff0577ac */ /* 0x000e220008000800 */
[----:B------:R-:W1:Y:S01]  /*0020*/  S2R R0, SR_CTAID.X ;  /* 0x0000000000007919 */ /* 0x000e620000002500 */
[----:B------:R-:W-:Y:S01]  /*0030*/  HFMA2 R2, -RZ, RZ, 0, 0 ;  /* 0x00000000ff027431 */ /* 0x000fe200000001ff */
[----:B------:R-:W2:Y:S01]  /*0040*/  LDCU.64 UR8, c[0x0][0x358] ;  /* 0x00006b00ff0877ac */ /* 0x000ea20008000a00 */
[----:B0-----:R-:W-:-:S09]  /*0050*/  UISETP.GE.AND UP0, UPT, UR5, 0x1, UPT ;  /* 0x000000010500788c */ /* 0x001fd2000bf06270 */
[----:B--2---:R-:W-:Y:S05]  /*0060*/  BRA.U !UP0, `(.L_x_31) ;  /* 0x0000000508cc7547 */ /* 0x004fea000b800000 */
[----:B------:R-:W-:Y:S02]  /*0070*/  UISETP.GE.U32.AND UP1, UPT, UR5, 0x10, UPT ;  /* 0x000000100500788c */ /* 0x000fe4000bf26070 */
[----:B-1----:R-:W-:Y:S01]  /*0080*/  IMAD R3, R0, UR5, RZ ;  /* 0x0000000500037c24 */ /* 0x002fe2000f8e02ff */
[----:B------:R-:W-:Y:S01]  /*0090*/  ULOP3.LUT UR6, UR5, 0xf, URZ, 0xc0, !UPT ;  /* 0x0000000f05067892 */ /* 0x000fe2000f8ec0ff */
[----:B------:R-:W-:Y:S01]  /*00a0*/  MOV R2, RZ ;  /* 0x000000ff00027202 */ /* 0x000fe20000000f00 */
[----:B------:R-:W-:Y:S02]  /*00b0*/  UMOV UR4, URZ ;  /* 0x000000ff00047c82 */ /* 0x000fe40008000000 */
[----:B------:R-:W-:Y:S02]  /*00c0*/  UISETP.NE.AND UP0, UPT, UR6, URZ, UPT ;  /* 0x000000ff0600728c */ /* 0x000fe4000bf05270 */
[----:B------:R-:W-:Y:S09]  /*00d0*/  BRA.U !UP1, `(.L_x_32) ;  /* 0x0000000109b07547 */ /* 0x000ff2000b800000 */
[----:B------:R-:W0:Y:S01]  /*00e0*/  LDC.64 R4, c[0x0][0x380] ;  /* 0x0000e000ff047b82 */ /* 0x000e220000000a00 */
[----:B------:R-:W-:Y:S01]  /*00f0*/  ULOP3.LUT UR4, UR5, 0x7ffffff0, URZ, 0xc0, !UPT ;  /* 0x7ffffff005047892 */ /* 0x000fe2000f8ec0ff */
[----:B------:R-:W-:-:S03]  /*0100*/  MOV R2, RZ ;  /* 0x000000ff00027202 */ /* 0x000fc60000000f00 */
[----:B------:R-:W-:Y:S01]  /*0110*/  UIADD3 UR7, UPT, UPT, -UR4, URZ, URZ ;  /* 0x000000ff04077290 */ /* 0x000fe2000fffe1ff */
[----:B0-----:R-:W-:-:S03]  /*0120*/  IMAD.WIDE.U32 R4, R3, 0x4, R4 ;  /* 0x0000000403047825 */ /* 0x001fc600078e0004 */
[----:B------:R-:W-:-:S04]  /*0130*/  IADD3 R4, P0, PT, R4, 0x20, RZ ;  /* 0x0000002004047810 */ /* 0x000fc80007f1e0ff */
[----:B------:R-:W-:-:S09]  /*0140*/  IADD3.X R5, PT, PT, RZ, R5, RZ, P0, !PT ;  /* 0x00000005ff057210 */ /* 0x000fd200007fe4ff */
.L_x_33:
[----:B------:R-:W2:Y:S04]  /*0150*/  LDG.E R13, desc[UR8][R4.64+-0x20] ;  /* 0xffffe008040d7981 */ /* 0x000ea8000c1e1900 */
[----:B------:R-:W3:Y:S04]  /*0160*/  LDG.E R14, desc[UR8][R4.64+-0x1c] ;  /* 0xffffe408040e7981 */ /* 0x000ee8000c1e1900 */
[----:B------:R-:W4:Y:S04]  /*0170*/  LDG.E R16, desc[UR8][R4.64+-0x18] ;  /* 0xffffe80804107981 */ /* 0x000f28000c1e1900 */
[----:B------:R-:W5:Y:S04]  /*0180*/  LDG.E R18, desc[UR8][R4.64+-0x14] ;  /* 0xffffec0804127981 */ /* 0x000f68000c1e1900 */
        /* <DEDUP_REMOVED lines=11> */
[----:B------:R0:W5:Y:S01]  /*0240*/  LDG.E R6, desc[UR8][R4.64+0x1c] ;  /* 0x00001c0804067981 */ /* 0x000162000c1e1900 */
[----:B------:R-:W-:-:S04]  /*0250*/  UIADD3 UR7, UPT, UPT, UR7, 0x10, URZ ;  /* 0x0000001007077890 */ /* 0x000fc8000fffe0ff */
[----:B------:R-:W-:Y:S01]  /*0260*/  UISETP.NE.AND UP1, UPT, UR7, URZ, UPT ;  /* 0x000000ff0700728c */ /* 0x000fe2000bf25270 */
[----:B0-----:R-:W-:-:S04]  /*0270*/  IADD3 R4, P0, PT, R4, 0x40, RZ ;  /* 0x0000004004047810 */ /* 0x001fc80007f1e0ff */
[----:B------:R-:W-:Y:S01]  /*0280*/  IADD3.X R5, PT, PT, RZ, R5, RZ, P0, !PT ;  /* 0x00000005ff057210 */ /* 0x000fe200007fe4ff */
[----:B--2---:R-:W-:-:S04]  /*0290*/  FADD R13, R13, R2 ;  /* 0x000000020d0d7221 */ /* 0x004fc80000000000 */
[----:B---3--:R-:W-:-:S04]  /*02a0*/  FADD R13, R13, R14 ;  /* 0x0000000e0d0d7221 */ /* 0x008fc80000000000 */
[----:B----4-:R-:W-:-:S04]  /*02b0*/  FADD R13, R13, R16 ;  /* 0x000000100d0d7221 */ /* 0x010fc80000000000 */
[----:B-----5:R-:W-:-:S04]  /*02c0*/  FADD R13, R13, R18 ;  /* 0x000000120d0d7221 */ /* 0x020fc80000000000 */
[----:B------:R-:W-:-:S04]  /*02d0*/  FADD R13, R13, R20 ;  /* 0x000000140d0d7221 */ /* 0x000fc80000000000 */
        /* <DEDUP_REMOVED lines=10> */
[----:B------:R-:W-:Y:S01]  /*0380*/  FADD R2, R7, R6 ;  /* 0x0000000607027221 */ /* 0x000fe20000000000 */
[----:B------:R-:W-:Y:S06]  /*0390*/  BRA.U UP1, `(.L_x_33) ;  /* 0xfffffffd016c7547 */ /* 0x000fec000b83ffff */
.L_x_32:
[----:B------:R-:W-:Y:S05]  /*03a0*/  BRA.U !UP0, `(.L_x_31) ;  /* 0x0000000108fc7547 */ /* 0x000fea000b800000 */
[----:B------:R-:W-:Y:S02]  /*03b0*/  UISETP.GE.U32.AND UP0, UPT, UR6, 0x8, UPT ;  /* 0x000000080600788c */ /* 0x000fe4000bf06070 */
[----:B------:R-:W-:-:S04]  /*03c0*/  ULOP3.LUT UR7, UR5, 0x7, URZ, 0xc0, !UPT ;  /* 0x0000000705077892 */ /* 0x000fc8000f8ec0ff */
[----:B------:R-:W-:-:S03]  /*03d0*/  UISETP.NE.AND UP1, UPT, UR7, URZ, UPT ;  /* 0x000000ff0700728c */ /* 0x000fc6000bf25270 */
[----:B------:R-:W-:Y:S08]  /*03e0*/  BRA.U !UP0, `(.L_x_34) ;  /* 0x0000000108647547 */ /* 0x000ff0000b800000 */
[----:B------:R-:W0:Y:S01]  /*03f0*/  LDC.64 R6, c[0x0][0x380] ;  /* 0x0000e000ff067b82 */ /* 0x000e220000000a00 */
[C---:B------:R-:W-:Y:S02]  /*0400*/  IADD3 R5, PT, PT, R3.reuse, UR4, RZ ;  /* 0x0000000403057c10 */ /* 0x040fe4000fffe0ff */
[----:B------:R-:W-:-:S04]  /*0410*/  IADD3 R8, P0, PT, R3, UR4, RZ ;  /* 0x0000000403087c10 */ /* 0x000fc8000ff1e0ff */
[----:B------:R-:W-:Y:S01]  /*0420*/  IADD3.X R9, PT, PT, RZ, RZ, RZ, P0, !PT ;  /* 0x000000ffff097210 */ /* 0x000fe200007fe4ff */
[----:B------:R-:W1:Y:S01]  /*0430*/  LDC.64 R10, c[0x0][0x380] ;  /* 0x0000e000ff0a7b82 */ /* 0x000e620000000a00 */
[----:B0-----:R-:W-:-:S06]  /*0440*/  IMAD.WIDE.U32 R6, R5, 0x4, R6 ;  /* 0x0000000405067825 */ /* 0x001fcc00078e0006 */
[----:B------:R-:W2:Y:S01]  /*0450*/  LDG.E R7, desc[UR8][R6.64] ;  /* 0x0000000806077981 */ /* 0x000ea2000c1e1900 */
[----:B-1----:R-:W-:-:S04]  /*0460*/  LEA R4, P0, R8, R10, 0x2 ;  /* 0x0000000a08047211 */ /* 0x002fc800078010ff */
[----:B------:R-:W-:-:S05]  /*0470*/  LEA.HI.X R5, R8, R11, R9, 0x2, P0 ;  /* 0x0000000b08057211 */ /* 0x000fca00000f1409 */
[----:B------:R-:W3:Y:S04]  /*0480*/  LDG.E R9, desc[UR8][R4.64+0x4] ;  /* 0x0000040804097981 */ /* 0x000ee8000c1e1900 */
[----:B------:R-:W4:Y:S04]  /*0490*/  LDG.E R11, desc[UR8][R4.64+0x8] ;  /* 0x00000808040b7981 */ /* 0x000f28000c1e1900 */
[----:B------:R-:W5:Y:S04]  /*04a0*/  LDG.E R13, desc[UR8][R4.64+0xc] ;  /* 0x00000c08040d7981 */ /* 0x000f68000c1e1900 */
[----:B------:R-:W5:Y:S04]  /*04b0*/  LDG.E R15, desc[UR8][R4.64+0x10] ;  /* 0x00001008040f7981 */ /* 0x000f68000c1e1900 */
[----:B------:R-:W5:Y:S04]  /*04c0*/  LDG.E R17, desc[UR8][R4.64+0x14] ;  /* 0x0000140804117981 */ /* 0x000f68000c1e1900 */
[----:B------:R-:W5:Y:S04]  /*04d0*/  LDG.E R19, desc[UR8][R4.64+0x18] ;  /* 0x0000180804137981 */ /* 0x000f68000c1e1900 */
[----:B------:R-:W5:Y:S01]  /*04e0*/  LDG.E R21, desc[UR8][R4.64+0x1c] ;  /* 0x00001c0804157981 */ /* 0x000f62000c1e1900 */
[----:B------:R-:W-:Y:S01]  /*04f0*/  UIADD3 UR4, UPT, UPT, UR4, 0x8, URZ ;  /* 0x0000000804047890 */ /* 0x000fe2000fffe0ff */
[----:B--2---:R-:W-:-:S04]  /*0500*/  FADD R2, R2, R7 ;  /* 0x0000000702027221 */ /* 0x004fc80000000000 */
[----:B---3--:R-:W-:-:S04]  /*0510*/  FADD R2, R2, R9 ;  /* 0x0000000902027221 */ /* 0x008fc80000000000 */
[----:B----4-:R-:W-:-:S04]  /*0520*/  FADD R2, R2, R11 ;  /* 0x0000000b02027221 */ /* 0x010fc80000000000 */
[----:B-----5:R-:W-:-:S04]  /*0530*/  FADD R2, R2, R13 ;  /* 0x0000000d02027221 */ /* 0x020fc80000000000 */
[----:B------:R-:W-:-:S04]  /*0540*/  FADD R2, R2, R15 ;  /* 0x0000000f02027221 */ /* 0x000fc80000000000 */
[----:B------:R-:W-:-:S04]  /*0550*/  FADD R2, R2, R17 ;  /* 0x0000001102027221 */ /* 0x000fc80000000000 */
[----:B------:R-:W-:-:S04]  /*0560*/  FADD R2, R2, R19 ;  /* 0x0000001302027221 */ /* 0x000fc80000000000 */
[----:B------:R-:W-:-:S07]  /*0570*/  FADD R2, R2, R21 ;  /* 0x0000001502027221 */ /* 0x000fce0000000000 */
.L_x_34:
        /* <DEDUP_REMOVED lines=16> */
[----:B------:R-:W5:Y:S01]  /*0680*/  LDG.E R13, desc[UR8][R6.64+0xc] ;  /* 0x00000c08060d7981 */ /* 0x000f62000c1e1900 */
[----:B------:R-:W-:Y:S01]  /*0690*/  UIADD3 UR4, UPT, UPT, UR4, 0x4, URZ ;  /* 0x0000000404047890 */ /* 0x000fe2000fffe0ff */
[----:B--2---:R-:W-:-:S04]  /*06a0*/  FADD R2, R2, R5 ;  /* 0x0000000502027221 */ /* 0x004fc80000000000 */
[----:B---3--:R-:W-:-:S04]  /*06b0*/  FADD R2, R2, R9 ;  /* 0x0000000902027221 */ /* 0x008fc80000000000 */
[----:B----4-:R-:W-:-:S04]  /*06c0*/  FADD R2, R2, R11 ;  /* 0x0000000b02027221 */ /* 0x010fc80000000000 */
[----:B-----5:R-:W-:-:S07]  /*06d0*/  FADD R2, R2, R13 ;  /* 0x0000000d02027221 */ /* 0x020fce0000000000 */
.L_x_35:
[----:B------:R-:W-:Y:S05]  /*06e0*/  BRA.U !UP1, `(.L_x_31) ;  /* 0x00000001092c7547 */ /* 0x000fea000b800000 */
[----:B------:R-:W0:Y:S01]  /*06f0*/  LDC.64 R4, c[0x0][0x380] ;  /* 0x0000e000ff047b82 */ /* 0x000e220000000a00 */
[----:B------:R-:W-:Y:S01]  /*0700*/  IADD3 R3, PT, PT, R3, UR4, RZ ;  /* 0x0000000403037c10 */ /* 0x000fe2000fffe0ff */
[----:B------:R-:W-:-:S04]  /*0710*/  UIADD3 UR5, UPT, UPT, -UR5, URZ, URZ ;  /* 0x000000ff05057290 */ /* 0x000fc8000fffe1ff */
[----:B0-----:R-:W-:-:S08]  /*0720*/  IMAD.WIDE.U32 R4, R3, 0x4, R4 ;  /* 0x0000000403047825 */ /* 0x001fd000078e0004 */
.L_x_36:
[----:B------:R0:W2:Y:S01]  /*0730*/  LDG.E R3, desc[UR8][R4.64] ;  /* 0x0000000804037981 */ /* 0x0000a2000c1e1900 */
[----:B------:R-:W-:-:S04]  /*0740*/  UIADD3 UR5, UPT, UPT, UR5, 0x1, URZ ;  /* 0x0000000105057890 */ /* 0x000fc8000fffe0ff */
[----:B------:R-:W-:Y:S01]  /*0750*/  UISETP.NE.AND UP0, UPT, UR5, URZ, UPT ;  /* 0x000000ff0500728c */ /* 0x000fe2000bf05270 */
[----:B0-----:R-:W-:-:S04]  /*0760*/  IADD3 R4, P0, PT, R4, 0x4, RZ ;  /* 0x0000000404047810 */ /* 0x001fc80007f1e0ff */
[----:B------:R-:W-:Y:S01]  /*0770*/  IADD3.X R5, PT, PT, RZ, R5, RZ, P0, !PT ;  /* 0x00000005ff057210 */ /* 0x000fe200007fe4ff */
[----:B--2---:R-:W-:-:S03]  /*0780*/  FADD R2, R3, R2 ;  /* 0x0000000203027221 */ /* 0x004fc60000000000 */
[----:B------:R-:W-:Y:S05]  /*0790*/  BRA.U UP0, `(.L_x_36) ;  /* 0xfffffffd00e47547 */ /* 0x000fea000b83ffff */
.L_x_31:
[----:B------:R-:W1:Y:S02]  /*07a0*/  LDC.64 R4, c[0x0][0x388] ;  /* 0x0000e200ff047b82 */ /* 0x000e640000000a00 */
[----:B-1----:R-:W-:-:S05]  /*07b0*/  IMAD.WIDE.U32 R4, R0, 0x4, R4 ;  /* 0x0000000400047825 */ /* 0x002fca00078e0004 */
[----:B------:R-:W-:Y:S01]  /*07c0*/  STG.E desc[UR8][R4.64], R2 ;  /* 0x0000000204007986 */ /* 0x000fe2000c101908 */
[----:B------:R-:W-:Y:S05]  /*07d0*/  EXIT ;  /* 0x000000000000794d */ /* 0x000fea0003800000 */
.L_x_37:
        /* <DEDUP_REMOVED lines=10> */
.L_x_102:


//--------------------- .text._Z19reduce_axis1_stage1PKfPfiii --------------------------
	.section	.text._Z19reduce_axis1_stage1PKfPfiii,"ax",@progbits
	.align	128
        .global         _Z19reduce_axis1_stage1PKfPfiii
        .type           _Z19reduce_axis1_stage1PKfPfiii,@function
        .size           _Z19reduce_axis1_stage1PKfPfiii,(.L_x_103 - _Z19reduce_axis1_stage1PKfPfiii)
        .other          _Z19reduce_axis1_stage1PKfPfiii,@"STO_CUDA_ENTRY STV_DEFAULT"
_Z19reduce_axis1_stage1PKfPfiii:
.text._Z19reduce_axis1_stage1PKfPfiii:
[----:B------:R-:W-:Y:S01]  /*0000*/  LDC R1, c[0x0][0x37c] ;  /* 0x0000df00ff017b82 */ /* 0x000fe20000000800 */
[----:B------:R-:W0:Y:S07]  /*0010*/  S2R R8, SR_CTAID.X ;  /* 0x0000000000087919 */ /* 0x000e2e0000002500 */
[----:B------:R-:W0:Y:S01]  /*0020*/  LDC R3, c[0x0][0x398] ;  /* 0x0000e600ff037b82 */ /* 0x000e220000000800 */
[----:B------:R-:W1:Y:S01]  /*0030*/  LDCU.64 UR6, c[0x0][0x358] ;  /* 0x00006b00ff0677ac */ /* 0x000e620008000a00 */
[----:B------:R-:W-:Y:S01]  /*0040*/  BSSY.RECONVERGENT B0, `(.L_x_38) ;  /* 0x0000015000007945 */ /* 0x000fe20003800200 */
[----:B------:R-:W2:Y:S01]  /*0050*/  S2R R9, SR_TID.X ;  /* 0x0000000000097919 */ /* 0x000ea20000002100 */
[----:B------:R-:W-:-:S04]  /*0060*/  HFMA2 R6, -RZ, RZ, 0, 0 ;  /* 0x00000000ff067431 */ /* 0x000fc800000001ff */
[----:B------:R-:W3:Y:S08]  /*0070*/  LDC R11, c[0x0][0x394] ;  /* 0x0000e500ff0b7b82 */ /* 0x000ef00000000800 */
[----:B------:R-:W4:Y:S01]  /*0080*/  S2UR UR8, SR_CTAID.Y ;  /* 0x00000000000879c3 */ /* 0x000f220000002600 */
[CC--:B0-----:R-:W-:Y:S02]  /*0090*/  IMAD R0, R8.reuse, R3.reuse, R3 ;  /* 0x0000000308007224 */ /* 0x0c1fe400078e0203 */
[----:B--2---:R-:W-:-:S03]  /*00a0*/  IMAD R3, R8, R3, R9 ;  /* 0x0000000308037224 */ /* 0x004fc600078e0209 */
[----:B---3--:R-:W-:-:S04]  /*00b0*/  VIMNMX R0, PT, PT, R0, R11, PT ;  /* 0x0000000b00007248 */ /* 0x008fc80003fe0100 */
[----:B------:R-:W-:-:S13]  /*00c0*/  ISETP.GE.AND P0, PT, R3, R0, PT ;  /* 0x000000000300720c */ /* 0x000fda0003f06270 */
[----:B-1--4-:R-:W-:Y:S05]  /*00d0*/  @P0 BRA `(.L_x_39) ;  /* 0x00000000002c0947 */ /* 0x012fea0003800000 */
[----:B------:R-:W0:Y:S01]  /*00e0*/  LDC R10, c[0x0][0x360] ;  /* 0x0000d800ff0a7b82 */ /* 0x000e220000000800 */
[----:B------:R-:W-:Y:S01]  /*00f0*/  MOV R7, R3 ;  /* 0x0000000300077202 */ /* 0x000fe20000000f00 */
[----:B------:R-:W-:-:S06]  /*0100*/  IMAD.MOV.U32 R6, RZ, RZ, RZ ;  /* 0x000000ffff067224 */ /* 0x000fcc00078e00ff */
[----:B------:R-:W1:Y:S02]  /*0110*/  LDC.64 R4, c[0x0][0x380] ;  /* 0x0000e000ff047b82 */ /* 0x000e640000000a00 */
.L_x_40:
[----:B------:R-:W-:-:S04]  /*0120*/  IMAD R3, R11, UR8, R7 ;  /* 0x000000080b037c24 */ /* 0x000fc8000f8e0207 */
[----:B-1----:R-:W-:-:S06]  /*0130*/  IMAD.WIDE R2, R3, 0x4, R4 ;  /* 0x0000000403027825 */ /* 0x002fcc00078e0204 */
[----:B------:R-:W2:Y:S01]  /*0140*/  LDG.E R3, desc[UR6][R2.64] ;  /* 0x0000000602037981 */ /* 0x000ea2000c1e1900 */
[----:B0-----:R-:W-:-:S04]  /*0150*/  IADD3 R7, PT, PT, R10, R7, RZ ;  /* 0x000000070a077210 */ /* 0x001fc80007ffe0ff */
[----:B------:R-:W-:Y:S01]  /*0160*/  ISETP.GE.AND P0, PT, R7, R0, PT ;  /* 0x000000000700720c */ /* 0x000fe20003f06270 */
[----:B--2---:R-:W-:-:S12]  /*0170*/  FADD R6, R3, R6 ;  /* 0x0000000603067221 */ /* 0x004fd80000000000 */
[----:B------:R-:W-:Y:S05]  /*0180*/  @!P0 BRA `(.L_x_40) ;  /* 0xfffffffc00e48947 */ /* 0x000fea000383ffff */
.L_x_39:
[----:B------:R-:W-:Y:S05]  /*0190*/  BSYNC.RECONVERGENT B0 ;  /* 0x0000000000007941 */ /* 0x000fea0003800200 */
.L_x_38:
[----:B------:R-:W0:Y:S01]  /*01a0*/  S2UR UR5, SR_CgaCtaId ;  /* 0x00000000000579c3 */ /* 0x000e220000008800 */
[----:B------:R-:W-:Y:S01]  /*01b0*/  UMOV UR4, 0x400 ;  /* 0x0000040000047882 */ /* 0x000fe20000000000 */
[----:B------:R-:W1:Y:S01]  /*01c0*/  LDCU UR9, c[0x0][0x360] ;  /* 0x00006c00ff0977ac */ /* 0x000e620008000800 */
[----:B------:R-:W-:Y:S01]  /*01d0*/  ISETP.NE.AND P0, PT, R9, RZ, PT ;  /* 0x000000ff0900720c */ /* 0x000fe20003f05270 */
[----:B-1----:R-:W-:Y:S02]  /*01e0*/  UISETP.GE.U32.AND UP0, UPT, UR9, 0x2, UPT ;  /* 0x000000020900788c */ /* 0x002fe4000bf06070 */
[----:B0-----:R-:W-:-:S06]  /*01f0*/  ULEA UR4, UR5, UR4, 0x18 ;  /* 0x0000000405047291 */ /* 0x001fcc000f8ec0ff */
[----:B------:R-:W-:-:S05]  /*0200*/  LEA R3, R9, UR4, 0x2 ;  /* 0x0000000409037c11 */ /* 0x000fca000f8e10ff */
[----:B------:R0:W-:Y:S01]  /*0210*/  STS [R3], R6 ;  /* 0x0000000603007388 */ /* 0x0001e20000000800 */
[----:B------:R-:W-:Y:S06]  /*0220*/  BAR.SYNC.DEFER_BLOCKING 0x0 ;  /* 0x0000000000007b1d */ /* 0x000fec0000010000 */
[----:B------:R-:W-:Y:S05]  /*0230*/  BRA.U !UP0, `(.L_x_41) ;  /* 0x0000000108307547 */ /* 0x000fea000b800000 */
[----:B------:R-:W-:-:S07]  /*0240*/  IMAD.U32 R0, RZ, RZ, UR9 ;  /* 0x00000009ff007e24 */ /* 0x000fce000f8e00ff */
.L_x_42:
[----:B0-----:R-:W-:-:S04]  /*0250*/  SHF.R.U32.HI R6, RZ, 0x1, R0 ;  /* 0x00000001ff067819 */ /* 0x001fc80000011600 */
[----:B------:R-:W-:-:S13]  /*0260*/  ISETP.GE.U32.AND P1, PT, R9, R6, PT ;  /* 0x000000060900720c */ /* 0x000fda0003f26070 */
[----:B------:R-:W-:Y:S01]  /*0270*/  @!P1 LEA R2, R6, R3, 0x2 ;  /* 0x0000000306029211 */ /* 0x000fe200078e10ff */
[----:B------:R-:W-:Y:S05]  /*0280*/  @!P1 LDS R5, [R3] ;  /* 0x0000000003059984 */ /* 0x000fea0000000800 */
[----:B------:R-:W0:Y:S02]  /*0290*/  @!P1 LDS R2, [R2] ;  /* 0x0000000002029984 */ /* 0x000e240000000800 */
[----:B0-----:R-:W-:-:S05]  /*02a0*/  @!P1 FADD R4, R2, R5 ;  /* 0x0000000502049221 */ /* 0x001fca0000000000 */
[----:B------:R1:W-:Y:S01]  /*02b0*/  @!P1 STS [R3], R4 ;  /* 0x0000000403009388 */ /* 0x0003e20000000800 */
[----:B------:R-:W-:Y:S01]  /*02c0*/  BAR.SYNC.DEFER_BLOCKING 0x0 ;  /* 0x0000000000007b1d */ /* 0x000fe20000010000 */
[----:B------:R-:W-:Y:S01]  /*02d0*/  ISETP.GT.U32.AND P1, PT, R0, 0x3, PT ;  /* 0x000000030000780c */ /* 0x000fe20003f24070 */
[----:B------:R-:W-:-:S12]  /*02e0*/  IMAD.MOV.U32 R0, RZ, RZ, R6 ;  /* 0x000000ffff007224 */ /* 0x000fd800078e0006 */
[----:B-1----:R-:W-:Y:S05]  /*02f0*/  @P1 BRA `(.L_x_42) ;  /* 0xfffffffc00d41947 */ /* 0x002fea000383ffff */
.L_x_41:
[----:B------:R-:W-:Y:S05]  /*0300*/  @P0 EXIT ;  /* 0x000000000000094d */ /* 0x000fea0003800000 */
[----:B------:R-:W1:Y:S01]  /*0310*/  S2UR UR5, SR_CgaCtaId ;  /* 0x00000000000579c3 */ /* 0x000e620000008800 */
[----:B------:R-:W-:-:S07]  /*0320*/  UMOV UR4, 0x400 ;  /* 0x0000040000047882 */ /* 0x000fce0000000000 */
[----:B------:R-:W2:Y:S08]  /*0330*/  LDC R7, c[0x0][0x370] ;  /* 0x0000dc00ff077b82 */ /* 0x000eb00000000800 */
[----:B0-----:R-:W0:Y:S01]  /*0340*/  LDC.64 R2, c[0x0][0x388] ;  /* 0x0000e200ff027b82 */ /* 0x001e220000000a00 */
[----:B-1----:R-:W-:Y:S01]  /*0350*/  ULEA UR4, UR5, UR4, 0x18 ;  /* 0x0000000405047291 */ /* 0x002fe2000f8ec0ff */
[----:B--2---:R-:W-:-:S08]  /*0360*/  IMAD R7, R7, UR8, R8 ;  /* 0x0000000807077c24 */ /* 0x004fd0000f8e0208 */
[----:B------:R-:W1:Y:S01]  /*0370*/  LDS R5, [UR4] ;  /* 0x00000004ff057984 */ /* 0x000e620008000800 */
[----:B0-----:R-:W-:-:S05]  /*0380*/  IMAD.WIDE.U32 R2, R7, 0x4, R2 ;  /* 0x0000000407027825 */ /* 0x001fca00078e0002 */
[----:B-1----:R-:W-:Y:S01]  /*0390*/  STG.E desc[UR6][R2.64], R5 ;  /* 0x0000000502007986 */ /* 0x002fe2000c101906 */
[----:B------:R-:W-:Y:S05]  /*03a0*/  EXIT ;  /* 0x000000000000794d */ /* 0x000fea0003800000 */
.L_x_43:
        /* <DEDUP_REMOVED lines=13> */
.L_x_103:


//--------------------- .text._Z16sum_axis0_kernelPKfPfii --------------------------
	.section	.text._Z16sum_axis0_kernelPKfPfii,"ax",@progbits
	.align	128
        .global         _Z16sum_axis0_kernelPKfPfii
        .type           _Z16sum_axis0_kernelPKfPfii,@function
        .size           _Z16sum_axis0_kernelPKfPfii,(.L_x_104 - _Z16sum_axis0_kernelPKfPfii)
        .other          _Z16sum_axis0_kernelPKfPfii,@"STO_CUDA_ENTRY STV_DEFAULT"
_Z16sum_axis0_kernelPKfPfii:
.text._Z16sum_axis0_kernelPKfPfii:
[----:B------:R-:W-:Y:S01]  /*0000*/  LDC R1, c[0x0][0x37c] ;  /* 0x0000df00ff017b82 */ /* 0x000fe20000000800 */
[----:B------:R-:W0:Y:S07]  /*0010*/  S2R R3, SR_TID.X ;  /* 0x0000000000037919 */ /* 0x000e2e0000002100 */
[----:B------:R-:W0:Y:S08]  /*0020*/  S2UR UR4, SR_CTAID.X ;  /* 0x00000000000479c3 */ /* 0x000e300000002500 */
[----:B------:R-:W0:Y:S08]  /*0030*/  LDC R0, c[0x0][0x360] ;  /* 0x0000d800ff007b82 */ /* 0x000e300000000800 */
[----:B------:R-:W1:Y:S01]  /*0040*/  LDC R17, c[0x0][0x394] ;  /* 0x0000e500ff117b82 */ /* 0x000e620000000800 */
[----:B0-----:R-:W-:-:S05]  /*0050*/  IMAD R0, R0, UR4, R3 ;  /* 0x0000000400007c24 */ /* 0x001fca000f8e0203 */
[----:B-1----:R-:W-:-:S13]  /*0060*/  ISETP.GE.AND P0, PT, R0, R17, PT ;  /* 0x000000110000720c */ /* 0x002fda0003f06270 */
[----:B------:R-:W-:Y:S05]  /*0070*/  @P0 EXIT ;  /* 0x000000000000094d */ /* 0x000fea0003800000 */
[----:B------:R-:W0:Y:S01]  /*0080*/  LDCU UR5, c[0x0][0x390] ;  /* 0x00007200ff0577ac */ /* 0x000e220008000800 */
[----:B------:R-:W-:Y:S01]  /*0090*/  HFMA2 R16, -RZ, RZ, 0, 0 ;  /* 0x00000000ff107431 */ /* 0x000fe200000001ff */
[----:B------:R-:W1:Y:S01]  /*00a0*/  LDCU.64 UR8, c[0x0][0x358] ;  /* 0x00006b00ff0877ac */ /* 0x000e620008000a00 */
[----:B0-----:R-:W-:-:S09]  /*00b0*/  UISETP.GE.AND UP0, UPT, UR5, 0x1, UPT ;  /* 0x000000010500788c */ /* 0x001fd2000bf06270 */
[----:B-1----:R-:W-:Y:S05]  /*00c0*/  BRA.U !UP0, `(.L_x_44) ;  /* 0x0000000508f87547 */ /* 0x002fea000b800000 */
[----:B------:R-:W-:Y:S01]  /*00d0*/  UISETP.GE.U32.AND UP1, UPT, UR5, 0x10, UPT ;  /* 0x000000100500788c */ /* 0x000fe2000bf26070 */
[----:B------:R-:W-:Y:S01]  /*00e0*/  MOV R16, RZ ;  /* 0x000000ff00107202 */ /* 0x000fe20000000f00 */
[----:B------:R-:W-:Y:S01]  /*00f0*/  ULOP3.LUT UR6, UR5, 0xf, URZ, 0xc0, !UPT ;  /* 0x0000000f05067892 */ /* 0x000fe2000f8ec0ff */
[----:B------:R-:W-:-:S03]  /*0100*/  UMOV UR4, URZ ;  /* 0x000000ff00047c82 */ /* 0x000fc60008000000 */
[----:B------:R-:W-:-:S03]  /*0110*/  UISETP.NE.AND UP0, UPT, UR6, URZ, UPT ;  /* 0x000000ff0600728c */ /* 0x000fc6000bf05270 */
[----:B------:R-:W-:Y:S08]  /*0120*/  BRA.U !UP1, `(.L_x_45) ;  /* 0x0000000109e47547 */ /* 0x000ff0000b800000 */
[----:B------:R-:W-:Y:S01]  /*0130*/  ULOP3.LUT UR4, UR5, 0x7ffffff0, URZ, 0xc0, !UPT ;  /* 0x7ffffff005047892 */ /* 0x000fe2000f8ec0ff */
[----:B------:R-:W-:Y:S02]  /*0140*/  MOV R16, RZ ;  /* 0x000000ff00107202 */ /* 0x000fe40000000f00 */
[----:B------:R-:W-:Y:S01]  /*0150*/  MOV R18, R0 ;  /* 0x0000000000127202 */ /* 0x000fe20000000f00 */
[----:B------:R-:W-:-:S12]  /*0160*/  UIADD3 UR7, UPT, UPT, -UR4, URZ, URZ ;  /* 0x000000ff04077290 */ /* 0x000fd8000fffe1ff */
.L_x_46:
[----:B------:R-:W0:Y:S02]  /*0170*/  LDC.64 R4, c[0x0][0x380] ;  /* 0x0000e000ff047b82 */ /* 0x000e240000000a00 */
[----:B0-----:R-:W-:-:S05]  /*0180*/  IMAD.WIDE R4, R18, 0x4, R4 ;  /* 0x0000000412047825 */ /* 0x001fca00078e0204 */
[----:B------:R-:W2:Y:S01]  /*0190*/  LDG.E R25, desc[UR8][R4.64] ;  /* 0x0000000804197981 */ /* 0x000ea2000c1e1900 */
[----:B------:R-:W-:-:S05]  /*01a0*/  IMAD.WIDE R6, R17, 0x4, R4 ;  /* 0x0000000411067825 */ /* 0x000fca00078e0204 */
[----:B------:R0:W3:Y:S01]  /*01b0*/  LDG.E R23, desc[UR8][R6.64] ;  /* 0x0000000806177981 */ /* 0x0000e2000c1e1900 */
[----:B------:R-:W-:-:S05]  /*01c0*/  IMAD.WIDE R8, R17, 0x4, R6 ;  /* 0x0000000411087825 */ /* 0x000fca00078e0206 */
[----:B------:R1:W4:Y:S01]  /*01d0*/  LDG.E R22, desc[UR8][R8.64] ;  /* 0x0000000808167981 */ /* 0x000322000c1e1900 */
[----:B------:R-:W-:-:S05]  /*01e0*/  IMAD.WIDE R12, R17, 0x4, R8 ;  /* 0x00000004110c7825 */ /* 0x000fca00078e0208 */
[----:B------:R-:W5:Y:S01]  /*01f0*/  LDG.E R21, desc[UR8][R12.64] ;  /* 0x000000080c157981 */ /* 0x000f62000c1e1900 */
[----:B------:R-:W-:-:S05]  /*0200*/  IMAD.WIDE R14, R17, 0x4, R12 ;  /* 0x00000004110e7825 */ /* 0x000fca00078e020c */
[----:B------:R-:W5:Y:S01]  /*0210*/  LDG.E R20, desc[UR8][R14.64] ;  /* 0x000000080e147981 */ /* 0x000f62000c1e1900 */
[----:B------:R-:W-:-:S05]  /*0220*/  IMAD.WIDE R2, R17, 0x4, R14 ;  /* 0x0000000411027825 */ /* 0x000fca00078e020e */
[----:B------:R1:W5:Y:S01]  /*0230*/  LDG.E R19, desc[UR8][R2.64] ;  /* 0x0000000802137981 */ /* 0x000362000c1e1900 */
[----:B------:R-:W-:-:S05]  /*0240*/  IMAD.WIDE R26, R17, 0x4, R2 ;  /* 0x00000004111a7825 */ /* 0x000fca00078e0202 */
[----:B------:R1:W5:Y:S01]  /*0250*/  LDG.E R24, desc[UR8][R26.64] ;  /* 0x000000081a187981 */ /* 0x000362000c1e1900 */
[----:B------:R-:W-:-:S05]  /*0260*/  IMAD.WIDE R10, R17, 0x4, R26 ;  /* 0x00000004110a7825 */ /* 0x000fca00078e021a */
[----:B------:R1:W5:Y:S01]  /*0270*/  LDG.E R28, desc[UR8][R10.64] ;  /* 0x000000080a1c7981 */ /* 0x000362000c1e1900 */
[----:B0-----:R-:W-:-:S04]  /*0280*/  IMAD.WIDE R6, R17, 0x4, R10 ;  /* 0x0000000411067825 */ /* 0x001fc800078e020a */
[C---:B-1----:R-:W-:Y:S02]  /*0290*/  IMAD.WIDE R8, R17.reuse, 0x4, R6 ;  /* 0x0000000411087825 */ /* 0x042fe400078e0206 */
[----:B------:R-:W5:Y:S02]  /*02a0*/  LDG.E R6, desc[UR8][R6.64] ;  /* 0x0000000806067981 */ /* 0x000f64000c1e1900 */
[C---:B------:R-:W-:Y:S02]  /*02b0*/  IMAD.WIDE R2, R17.reuse, 0x4, R8 ;  /* 0x0000000411027825 */ /* 0x040fe400078e0208 */
[----:B------:R-:W5:Y:S02]  /*02c0*/  LDG.E R8, desc[UR8][R8.64] ;  /* 0x0000000808087981 */ /* 0x000f64000c1e1900 */
[C---:B------:R-:W-:Y:S02]  /*02d0*/  IMAD.WIDE R4, R17.reuse, 0x4, R2 ;  /* 0x0000000411047825 */ /* 0x040fe400078e0202 */
[----:B------:R-:W5:Y:S02]  /*02e0*/  LDG.E R29, desc[UR8][R2.64] ;  /* 0x00000008021d7981 */ /* 0x000f64000c1e1900 */
[----:B------:R-:W-:-:S02]  /*02f0*/  IMAD.WIDE R12, R17, 0x4, R4 ;  /* 0x00000004110c7825 */ /* 0x000fc400078e0204 */
[----:B------:R-:W5:Y:S02]  /*0300*/  LDG.E R4, desc[UR8][R4.64] ;  /* 0x0000000804047981 */ /* 0x000f64000c1e1900 */
[C---:B------:R-:W-:Y:S02]  /*0310*/  IMAD.WIDE R14, R17.reuse, 0x4, R12 ;  /* 0x00000004110e7825 */ /* 0x040fe400078e020c */
[----:B------:R-:W5:Y:S02]  /*0320*/  LDG.E R12, desc[UR8][R12.64] ;  /* 0x000000080c0c7981 */ /* 0x000f64000c1e1900 */
[C---:B------:R-:W-:Y:S02]  /*0330*/  IMAD.WIDE R26, R17.reuse, 0x4, R14 ;  /* 0x00000004111a7825 */ /* 0x040fe400078e020e */
[----:B------:R-:W5:Y:S02]  /*0340*/  LDG.E R14, desc[UR8][R14.64] ;  /* 0x000000080e0e7981 */ /* 0x000f64000c1e1900 */
[----:B------:R-:W-:-:S02]  /*0350*/  IMAD.WIDE R10, R17, 0x4, R26 ;  /* 0x00000004110a7825 */ /* 0x000fc400078e021a */
[----:B------:R-:W5:Y:S04]  /*0360*/  LDG.E R26, desc[UR8][R26.64] ;  /* 0x000000081a1a7981 */ /* 0x000f68000c1e1900 */
[----:B------:R-:W5:Y:S01]  /*0370*/  LDG.E R10, desc[UR8][R10.64] ;  /* 0x000000080a0a7981 */ /* 0x000f62000c1e1900 */
[----:B------:R-:W-:-:S04]  /*0380*/  UIADD3 UR7, UPT, UPT, UR7, 0x10, URZ ;  /* 0x0000001007077890 */ /* 0x000fc8000fffe0ff */
[----:B------:R-:W-:Y:S01]  /*0390*/  UISETP.NE.AND UP1, UPT, UR7, URZ, UPT ;  /* 0x000000ff0700728c */ /* 0x000fe2000bf25270 */
[----:B------:R-:W-:Y:S01]  /*03a0*/  LEA R18, R17, R18, 0x4 ;  /* 0x0000001211127211 */ /* 0x000fe200078e20ff */
        /* <DEDUP_REMOVED lines=17> */
.L_x_45:
[----:B------:R-:W-:Y:S05]  /*04c0*/  BRA.U !UP0, `(.L_x_44) ;  /* 0x0000000108f87547 */ /* 0x000fea000b800000 */
[----:B------:R-:W-:Y:S02]  /*04d0*/  UISETP.GE.U32.AND UP0, UPT, UR6, 0x8, UPT ;  /* 0x000000080600788c */ /* 0x000fe4000bf06070 */
[----:B------:R-:W-:-:S04]  /*04e0*/  ULOP3.LUT UR7, UR5, 0x7, URZ, 0xc0, !UPT ;  /* 0x0000000705077892 */ /* 0x000fc8000f8ec0ff */
[----:B------:R-:W-:-:S03]  /*04f0*/  UISETP.NE.AND UP1, UPT, UR7, URZ, UPT ;  /* 0x000000ff0700728c */ /* 0x000fc6000bf25270 */
[----:B------:R-:W-:Y:S08]  /*0500*/  BRA.U !UP0, `(.L_x_47) ;  /* 0x00000001086c7547 */ /* 0x000ff0000b800000 */
[----:B------:R-:W0:Y:S01]  /*0510*/  LDC.64 R2, c[0x0][0x380] ;  /* 0x0000e000ff027b82 */ /* 0x000e220000000a00 */
[----:B------:R-:W-:-:S04]  /*0520*/  IMAD R5, R17, UR4, R0 ;  /* 0x0000000411057c24 */ /* 0x000fc8000f8e0200 */
[----:B0-----:R-:W-:-:S04]  /*0530*/  IMAD.WIDE R2, R5, 0x4, R2 ;  /* 0x0000000405027825 */ /* 0x001fc800078e0202 */
[C---:B------:R-:W-:Y:S02]  /*0540*/  IMAD.WIDE R4, R17.reuse, 0x4, R2 ;  /* 0x0000000411047825 */ /* 0x040fe400078e0202 */
[----:B------:R-:W2:Y:S02]  /*0550*/  LDG.E R3, desc[UR8][R2.64] ;  /* 0x0000000802037981 */ /* 0x000ea4000c1e1900 */
[C---:B------:R-:W-:Y:S02]  /*0560*/  IMAD.WIDE R6, R17.reuse, 0x4, R4 ;  /* 0x0000000411067825 */ /* 0x040fe400078e0204 */
[----:B------:R-:W3:Y:S02]  /*0570*/  LDG.E R4, desc[UR8][R4.64] ;  /* 0x0000000804047981 */ /* 0x000ee4000c1e1900 */
[C---:B------:R-:W-:Y:S02]  /*0580*/  IMAD.WIDE R8, R17.reuse, 0x4, R6 ;  /* 0x0000000411087825 */ /* 0x040fe400078e0206 */
[----:B------:R-:W4:Y:S02]  /*0590*/  LDG.E R6, desc[UR8][R6.64] ;  /* 0x0000000806067981 */ /* 0x000f24000c1e1900 */
        /* <DEDUP_REMOVED lines=18> */
.L_x_47:
        /* <DEDUP_REMOVED lines=12> */
[----:B------:R-:W-:Y:S02]  /*0780*/  IMAD.WIDE R8, R17, 0x4, R6 ;  /* 0x0000000411087825 */ /* 0x000fe400078e0206 */
[----:B------:R-:W4:Y:S04]  /*0790*/  LDG.E R7, desc[UR8][R6.64] ;  /* 0x0000000806077981 */ /* 0x000f28000c1e1900 */
[----:B------:R-:W5:Y:S01]  /*07a0*/  LDG.E R9, desc[UR8][R8.64] ;  /* 0x0000000808097981 */ /* 0x000f62000c1e1900 */
[----:B------:R-:W-:Y:S01]  /*07b0*/  UIADD3 UR4, UPT, UPT, UR4, 0x4, URZ ;  /* 0x0000000404047890 */ /* 0x000fe2000fffe0ff */
[----:B--2---:R-:W-:-:S04]  /*07c0*/  FADD R16, R16, R3 ;  /* 0x0000000310107221 */ /* 0x004fc80000000000 */
[----:B---3--:R-:W-:-:S04]  /*07d0*/  FADD R16, R16, R5 ;  /* 0x0000000510107221 */ /* 0x008fc80000000000 */
[----:B----4-:R-:W-:-:S04]  /*07e0*/  FADD R16, R16, R7 ;  /* 0x0000000710107221 */ /* 0x010fc80000000000 */
[----:B-----5:R-:W-:-:S07]  /*07f0*/  FADD R16, R16, R9 ;  /* 0x0000000910107221 */ /* 0x020fce0000000000 */
.L_x_48:
[----:B------:R-:W-:Y:S05]  /*0800*/  BRA.U !UP1, `(.L_x_44) ;  /* 0x0000000109287547 */ /* 0x000fea000b800000 */
[----:B------:R-:W0:Y:S01]  /*0810*/  LDC.64 R4, c[0x0][0x380] ;  /* 0x0000e000ff047b82 */ /* 0x000e220000000a00 */
[----:B------:R-:W-:Y:S01]  /*0820*/  IMAD R6, R17, UR4, R0 ;  /* 0x0000000411067c24 */ /* 0x000fe2000f8e0200 */
[----:B------:R-:W-:-:S12]  /*0830*/  UIADD3 UR5, UPT, UPT, -UR5, URZ, URZ ;  /* 0x000000ff05057290 */ /* 0x000fd8000fffe1ff */
.L_x_49:
[----:B0-----:R-:W-:-:S06]  /*0840*/  IMAD.WIDE R2, R6, 0x4, R4 ;  /* 0x0000000406027825 */ /* 0x001fcc00078e0204 */
[----:B------:R-:W2:Y:S01]  /*0850*/  LDG.E R3, desc[UR8][R2.64] ;  /* 0x0000000802037981 */ /* 0x000ea2000c1e1900 */
[----:B------:R-:W-:Y:S01]  /*0860*/  UIADD3 UR5, UPT, UPT, UR5, 0x1, URZ ;  /* 0x0000000105057890 */ /* 0x000fe2000fffe0ff */
[----:B------:R-:W-:-:S03]  /*0870*/  IADD3 R6, PT, PT, R6, R17, RZ ;  /* 0x0000001106067210 */ /* 0x000fc60007ffe0ff */
[----:B------:R-:W-:Y:S01]  /*0880*/  UISETP.NE.AND UP0, UPT, UR5, URZ, UPT ;  /* 0x000000ff0500728c */ /* 0x000fe2000bf05270 */
[----:B--2---:R-:W-:-:S08]  /*0890*/  FADD R16, R3, R16 ;  /* 0x0000001003107221 */ /* 0x004fd00000000000 */
[----:B------:R-:W-:Y:S05]  /*08a0*/  BRA.U UP0, `(.L_x_49) ;  /* 0xfffffffd00e47547 */ /* 0x000fea000b83ffff */
.L_x_44:
[----:B------:R-:W0:Y:S02]  /*08b0*/  LDC.64 R2, c[0x0][0x388] ;  /* 0x0000e200ff027b82 */ /* 0x000e240000000a00 */
[----:B0-----:R-:W-:-:S05]  /*08c0*/  IMAD.WIDE R2, R0, 0x4, R2 ;  /* 0x0000000400027825 */ /* 0x001fca00078e0202 */
[----:B------:R-:W-:Y:S01]  /*08d0*/  STG.E desc[UR8][R2.64], R16 ;  /* 0x0000001002007986 */ /* 0x000fe2000c101908 */
[----:B------:R-:W-:Y:S05]  /*08e0*/  EXIT ;  /* 0x000000000000794d */ /* 0x000fea0003800000 */
.L_x_50:
        /* <DEDUP_REMOVED lines=9> */
.L_x_104:


//--------------------- .text._Z17reduce_sum_kernelPKfPfi --------------------------
	.section	.text._Z17reduce_sum_kernelPKfPfi,"ax",@progbits
	.align	128
        .global         _Z17reduce_sum_kernelPKfPfi
        .type           _Z17reduce_sum_kernelPKfPfi,@function
        .size           _Z17reduce_sum_kernelPKfPfi,(.L_x_105 - _Z17reduce_sum_kernelPKfPfi)
        .other          _Z17reduce_sum_kernelPKfPfi,@"STO_CUDA_ENTRY STV_DEFAULT"
_Z17reduce_sum_kernelPKfPfi:
.text._Z17reduce_sum_kernelPKfPfi:
[----:B------:R-:W-:Y:S01]  /*0000*/  LDC R1, c[0x0][0x37c] ;  /* 0x0000df00ff017b82 */ /* 0x000fe20000000800 */
[----:B------:R-:W0:Y:S01]  /*0010*/  S2R R6, SR_TID.X ;  /* 0x0000000000067919 */ /* 0x000e220000002100 */
[----:B------:R-:W0:Y:S01]  /*0020*/  LDCU UR8, c[0x0][0x360] ;  /* 0x00006c00ff0877ac */ /* 0x000e220008000800 */
[----:B------:R-:W-:Y:S01]  /*0030*/  IMAD.MOV.U32 R4, RZ, RZ, RZ ;  /* 0x000000ffff047224 */ /* 0x000fe200078e00ff */
[----:B------:R-:W0:Y:S01]  /*0040*/  S2R R7, SR_CTAID.X ;  /* 0x0000000000077919 */ /* 0x000e220000002500 */
[----:B------:R-:W1:Y:S01]  /*0050*/  LDCU UR4, c[0x0][0x390] ;  /* 0x00007200ff0477ac */ /* 0x000e620008000800 */
[----:B------:R-:W2:Y:S01]  /*0060*/  LDCU.64 UR6, c[0x0][0x358] ;  /* 0x00006b00ff0677ac */ /* 0x000ea20008000a00 */
[----:B0-----:R-:W-:-:S05]  /*0070*/  IMAD R5, R7, UR8, R6 ;  /* 0x0000000807057c24 */ /* 0x001fca000f8e0206 */
[----:B-1----:R-:W-:-:S13]  /*0080*/  ISETP.GE.U32.AND P0, PT, R5, UR4, PT ;  /* 0x0000000405007c0c */ /* 0x002fda000bf06070 */
[----:B------:R-:W0:Y:S02]  /*0090*/  @!P0 LDC.64 R2, c[0x0][0x380] ;  /* 0x0000e000ff028b82 */ /* 0x000e240000000a00 */
[----:B0-----:R-:W-:-:S05]  /*00a0*/  @!P0 IMAD.WIDE.U32 R2, R5, 0x4, R2 ;  /* 0x0000000405028825 */ /* 0x001fca00078e0002 */
[----:B--2---:R-:W2:Y:S01]  /*00b0*/  @!P0 LDG.E R4, desc[UR6][R2.64] ;  /* 0x0000000602048981 */ /* 0x004ea2000c1e1900 */
[----:B------:R-:W0:Y:S01]  /*00c0*/  S2UR UR5, SR_CgaCtaId ;  /* 0x00000000000579c3 */ /* 0x000e220000008800 */
[----:B------:R-:W-:Y:S01]  /*00d0*/  IMAD.U32 R0, RZ, RZ, UR8 ;  /* 0x00000008ff007e24 */ /* 0x000fe2000f8e00ff */
[----:B------:R-:W-:Y:S01]  /*00e0*/  UMOV UR4, 0x400 ;  /* 0x0000040000047882 */ /* 0x000fe20000000000 */
[----:B------:R-:W-:-:S03]  /*00f0*/  ISETP.NE.AND P0, PT, R6, RZ, PT ;  /* 0x000000ff0600720c */ /* 0x000fc60003f05270 */
[----:B------:R-:W-:Y:S01]  /*0100*/  ISETP.GE.U32.AND P1, PT, R0, 0x2, PT ;  /* 0x000000020000780c */ /* 0x000fe20003f26070 */
[----:B0-----:R-:W-:-:S06]  /*0110*/  ULEA UR4, UR5, UR4, 0x18 ;  /* 0x0000000405047291 */ /* 0x001fcc000f8ec0ff */
[----:B------:R-:W-:-:S05]  /*0120*/  LEA R5, R6, UR4, 0x2 ;  /* 0x0000000406057c11 */ /* 0x000fca000f8e10ff */
[----:B--2---:R0:W-:Y:S01]  /*0130*/  STS [R5], R4 ;  /* 0x0000000405007388 */ /* 0x0041e20000000800 */
[----:B------:R-:W-:Y:S06]  /*0140*/  BAR.SYNC.DEFER_BLOCKING 0x0 ;  /* 0x0000000000007b1d */ /* 0x000fec0000010000 */
[----:B------:R-:W-:Y:S05]  /*0150*/  @!P1 BRA `(.L_x_51) ;  /* 0x00000000002c9947 */ /* 0x000fea0003800000 */
.L_x_52:
[----:B------:R-:W-:-:S04]  /*0160*/  SHF.R.U32.HI R8, RZ, 0x1, R0 ;  /* 0x00000001ff087819 */ /* 0x000fc80000011600 */
        /* <DEDUP_REMOVED lines=10> */
.L_x_51:
[----:B------:R-:W-:Y:S05]  /*0210*/  @P0 EXIT ;  /* 0x000000000000094d */ /* 0x000fea0003800000 */
[----:B------:R-:W1:Y:S01]  /*0220*/  S2UR UR5, SR_CgaCtaId ;  /* 0x00000000000579c3 */ /* 0x000e620000008800 */
[----:B------:R-:W-:-:S07]  /*0230*/  UMOV UR4, 0x400 ;  /* 0x0000040000047882 */ /* 0x000fce0000000000 */
[----:B------:R-:W2:Y:S01]  /*0240*/  LDC.64 R2, c[0x0][0x388] ;  /* 0x0000e200ff027b82 */ /* 0x000ea20000000a00 */
[----:B-1----:R-:W-:Y:S01]  /*0250*/  ULEA UR4, UR5, UR4, 0x18 ;  /* 0x0000000405047291 */ /* 0x002fe2000f8ec0ff */
[----:B--2---:R-:W-:-:S08]  /*0260*/  IMAD.WIDE.U32 R2, R7, 0x4, R2 ;  /* 0x0000000407027825 */ /* 0x004fd000078e0002 */
[----:B0-----:R-:W0:Y:S04]  /*0270*/  LDS R5, [UR4] ;  /* 0x00000004ff057984 */ /* 0x001e280008000800 */
[----:B0-----:R-:W-:Y:S01]  /*0280*/  STG.E desc[UR6][R2.64], R5 ;  /* 0x0000000502007986 */ /* 0x001fe2000c101906 */
[----:B------:R-:W-:Y:S05]  /*0290*/  EXIT ;  /* 0x000000000000794d */ /* 0x000fea0003800000 */
.L_x_53:
        /* <DEDUP_REMOVED lines=14> */
.L_x_105:


//--------------------- .text._Z23power_local_grad_kernelPKfPffi --------------------------
	.section	.text._Z23power_local_grad_kernelPKfPffi,"ax",@progbits
	.align	128
        .global         _Z23power_local_grad_kernelPKfPffi
        .type           _Z23power_local_grad_kernelPKfPffi,@function
        .size           _Z23power_local_grad_kernelPKfPffi,(.L_x_106 - _Z23power_local_grad_kernelPKfPffi)
        .other          _Z23power_local_grad_kernelPKfPffi,@"STO_CUDA_ENTRY STV_DEFAULT"
_Z23power_local_grad_kernelPKfPffi:
.text._Z23power_local_grad_kernelPKfPffi:
        /* <DEDUP_REMOVED lines=9> */
[----:B------:R-:W1:Y:S01]  /*0090*/  LDCU.64 UR4, c[0x0][0x358] ;  /* 0x00006b00ff0477ac */ /* 0x000e620008000a00 */
[----:B0-----:R-:W-:-:S06]  /*00a0*/  IMAD.WIDE R2, R0, 0x4, R2 ;  /* 0x0000000400027825 */ /* 0x001fcc00078e0202 */
[----:B-1----:R-:W2:Y:S01]  /*00b0*/  LDG.E R2, desc[UR4][R2.64] ;  /* 0x0000000402027981 */ /* 0x002ea2000c1e1900 */
[----:B------:R-:W-:Y:S01]  /*00c0*/  HFMA2 R13, -RZ, RZ, 0.771484375, 0.21533203125 ;  /* 0x3a2c32e4ff0d7431 */ /* 0x000fe200000001ff */
[----:B------:R-:W-:Y:S01]  /*00d0*/  BSSY.RECONVERGENT B0, `(.L_x_54) ;  /* 0x000005b000007945 */ /* 0x000fe20003800200 */
[C---:B--2---:R-:W-:Y:S01]  /*00e0*/  FMUL R5, |R2|.reuse, 16777216 ;  /* 0x4b80000002057820 */ /* 0x044fe20000400200 */
[----:B------:R-:W-:-:S04]  /*00f0*/  FSETP.GEU.AND P0, PT, |R2|, 1.175494350822287508e-38, PT ;  /* 0x008000000200780b */ /* 0x000fc80003f0e200 */
[----:B------:R-:W-:Y:S02]  /*0100*/  FSEL R5, R5, |R2|, !P0 ;  /* 0x4000000205057208 */ /* 0x000fe40004000000 */
[----:B------:R-:W-:Y:S02]  /*0110*/  FSEL R3, RZ, -24, P0 ;  /* 0xc1c00000ff037808 */ /* 0x000fe40000000000 */
[----:B------:R-:W-:-:S04]  /*0120*/  IADD3 R4, PT, PT, R5, -0x3f3504f3, RZ ;  /* 0xc0cafb0d05047810 */ /* 0x000fc80007ffe0ff */
[----:B------:R-:W-:-:S04]  /*0130*/  LOP3.LUT R4, R4, 0xff800000, RZ, 0xc0, !PT ;  /* 0xff80000004047812 */ /* 0x000fc800078ec0ff */
[-C--:B------:R-:W-:Y:S02]  /*0140*/  IADD3 R5, PT, PT, R5, -R4.reuse, RZ ;  /* 0x8000000405057210 */ /* 0x080fe40007ffe0ff */
[----:B------:R-:W-:-:S03]  /*0150*/  I2FP.F32.S32 R4, R4 ;  /* 0x0000000400047245 */ /* 0x000fc60000201400 */
[C---:B------:R-:W-:Y:S01]  /*0160*/  FADD R6, R5.reuse, 1 ;  /* 0x3f80000005067421 */ /* 0x040fe20000000000 */
[----:B------:R-:W-:Y:S01]  /*0170*/  FADD R5, R5, -1 ;  /* 0xbf80000005057421 */ /* 0x000fe20000000000 */
[----:B------:R-:W-:Y:S02]  /*0180*/  FFMA R4, R4, 1.1920928955078125e-07, R3 ;  /* 0x3400000004047823 */ /* 0x000fe40000000003 */
[----:B------:R-:W0:Y:S01]  /*0190*/  LDC R3, c[0x0][0x390] ;  /* 0x0000e400ff037b82 */ /* 0x000e220000000800 */
[----:B------:R-:W-:Y:S01]  /*01a0*/  FADD R7, R5, R5 ;  /* 0x0000000505077221 */ /* 0x000fe20000000000 */
[----:B------:R-:W1:Y:S03]  /*01b0*/  MUFU.RCP R6, R6 ;  /* 0x0000000600067308 */ /* 0x000e660000001000 */
[----:B-1----:R-:W-:-:S04]  /*01c0*/  FMUL R7, R6, R7 ;  /* 0x0000000706077220 */ /* 0x002fc80000400000 */
[----:B------:R-:W-:Y:S01]  /*01d0*/  FADD R9, R5, -R7 ;  /* 0x8000000705097221 */ /* 0x000fe20000000000 */
[C---:B------:R-:W-:Y:S01]  /*01e0*/  FMUL R8, R7.reuse, R7 ;  /* 0x0000000707087220 */ /* 0x040fe20000400000 */
[----:B------:R-:W-:Y:S02]  /*01f0*/  FFMA R11, R7, 1.4426950216293334961, R4 ;  /* 0x3fb8aa3b070b7823 */ /* 0x000fe40000000004 */
[----:B------:R-:W-:Y:S01]  /*0200*/  FADD R10, R9, R9 ;  /* 0x00000009090a7221 */ /* 0x000fe20000000000 */
[----:B------:R-:W-:Y:S01]  /*0210*/  FFMA R9, R8, R13, 0.0032181653659790754318 ;  /* 0x3b52e7db08097423 */ /* 0x000fe2000000000d */
[----:B------:R-:W-:Y:S02]  /*0220*/  FADD R4, R4, -R11 ;  /* 0x8000000b04047221 */ /* 0x000fe40000000000 */
[----:B------:R-:W-:Y:S01]  /*0230*/  FFMA R5, R5, -R7, R10 ;  /* 0x8000000705057223 */ /* 0x000fe2000000000a */
[----:B------:R-:W-:Y:S01]  /*0240*/  FFMA R9, R8, R9, 0.018033718690276145935 ;  /* 0x3c93bb7308097423 */ /* 0x000fe20000000009 */
[----:B------:R-:W-:-:S02]  /*0250*/  FFMA R4, R7, 1.4426950216293334961, R4 ;  /* 0x3fb8aa3b07047823 */ /* 0x000fc40000000004 */
[----:B------:R-:W-:Y:S01]  /*0260*/  FMUL R5, R6, R5 ;  /* 0x0000000506057220 */ /* 0x000fe20000400000 */
[----:B------:R-:W-:-:S03]  /*0270*/  FFMA R9, R8, R9, 0.12022458761930465698 ;  /* 0x3df6384f08097423 */ /* 0x000fc60000000009 */
[----:B------:R-:W-:Y:S01]  /*0280*/  FFMA R4, R5, 1.4426950216293334961, R4 ;  /* 0x3fb8aa3b05047823 */ /* 0x000fe20000000004 */
[----:B------:R-:W-:-:S03]  /*0290*/  FMUL R8, R8, R9 ;  /* 0x0000000908087220 */ /* 0x000fc60000400000 */
[----:B------:R-:W-:Y:S01]  /*02a0*/  FFMA R4, R7, 1.9251366722983220825e-08, R4 ;  /* 0x32a55e3407047823 */ /* 0x000fe20000000004 */
[----:B------:R-:W-:-:S04]  /*02b0*/  FMUL R6, R8, 3 ;  /* 0x4040000008067820 */ /* 0x000fc80000400000 */
[----:B------:R-:W-:-:S04]  /*02c0*/  FFMA R5, R5, R6, R4 ;  /* 0x0000000605057223 */ /* 0x000fc80000000004 */
[----:B------:R-:W-:Y:S01]  /*02d0*/  FFMA R8, R7, R8, R5 ;  /* 0x0000000807087223 */ /* 0x000fe20000000005 */
[----:B0-----:R-:W-:-:S03]  /*02e0*/  FADD R5, R3, -1 ;  /* 0xbf80000003057421 */ /* 0x001fc60000000000 */
[----:B------:R-:W-:-:S04]  /*02f0*/  FADD R4, R11, R8 ;  /* 0x000000080b047221 */ /* 0x000fc80000000000 */
[----:B------:R-:W-:Y:S01]  /*0300*/  FMUL R6, R5, R4 ;  /* 0x0000000405067220 */ /* 0x000fe20000400000 */
[----:B------:R-:W-:-:S03]  /*0310*/  FADD R11, -R11, R4 ;  /* 0x000000040b0b7221 */ /* 0x000fc60000000100 */
[----:B------:R-:W0:Y:S01]  /*0320*/  FRND R9, R6 ;  /* 0x0000000600097307 */ /* 0x000e220000201000 */
[----:B------:R-:W-:Y:S01]  /*0330*/  FADD R8, R8, -R11 ;  /* 0x8000000b08087221 */ /* 0x000fe20000000000 */
[C---:B------:R-:W-:Y:S01]  /*0340*/  FFMA R7, R5.reuse, R4, -R6 ;  /* 0x0000000405077223 */ /* 0x040fe20000000806 */
[----:B------:R-:W-:Y:S02]  /*0350*/  MOV R11, 0x391fcb8e ;  /* 0x391fcb8e000b7802 */ /* 0x000fe40000000f00 */
[C---:B------:R-:W-:Y:S01]  /*0360*/  FSETP.GT.AND P1, PT, |R6|.reuse, 152, PT ;  /* 0x431800000600780b */ /* 0x040fe20003f24200 */
[----:B------:R-:W-:Y:S01]  /*0370*/  FFMA R7, R5, R8, R7 ;  /* 0x0000000805077223 */ /* 0x000fe20000000007 */
[C---:B------:R-:W-:Y:S01]  /*0380*/  FSETP.GEU.AND P2, PT, R6.reuse, RZ, PT ;  /* 0x000000ff0600720b */ /* 0x040fe20003f4e000 */
[----:B------:R1:W2:Y:S01]  /*0390*/  F2I.NTZ R8, R6 ;  /* 0x0000000600087305 */ /* 0x0002a20000203100 */
[----:B0-----:R-:W-:Y:S01]  /*03a0*/  FADD R4, R6, -R9 ;  /* 0x8000000906047221 */ /* 0x001fe20000000000 */
[----:B------:R-:W-:Y:S01]  /*03b0*/  FSETP.GT.AND P0, PT, R9, RZ, PT ;  /* 0x000000ff0900720b */ /* 0x000fe20003f04000 */
[----:B-1----:R-:W-:-:S02]  /*03c0*/  HFMA2 R6, -RZ, RZ, 1.875, 0 ;  /* 0x3f800000ff067431 */ /* 0x002fc400000001ff */
[----:B------:R-:W-:Y:S01]  /*03d0*/  FADD R4, R7, R4 ;  /* 0x0000000407047221 */ /* 0x000fe20000000000 */
[----:B------:R-:W-:Y:S02]  /*03e0*/  SEL R9, RZ, 0x83000000, P0 ;  /* 0x83000000ff097807 */ /* 0x000fe40000000000 */
[----:B------:R-:W-:Y:S01]  /*03f0*/  FSETP.NEU.AND P0, PT, R2, 1, PT ;  /* 0x3f8000000200780b */ /* 0x000fe20003f0d000 */
[C---:B------:R-:W-:Y:S01]  /*0400*/  FFMA R7, R4.reuse, R11, 0.0013391353422775864601 ;  /* 0x3aaf85ed04077423 */ /* 0x040fe2000000000b */
[----:B------:R-:W-:Y:S02]  /*0410*/  IADD3 R10, PT, PT, R9, 0x7f000000, RZ ;  /* 0x7f000000090a7810 */ /* 0x000fe40007ffe0ff */
[----:B------:R-:W-:Y:S01]  /*0420*/  FSETP.EQ.OR P0, PT, R5, RZ, !P0 ;  /* 0x000000ff0500720b */ /* 0x000fe20004702400 */
[----:B------:R-:W-:Y:S01]  /*0430*/  FFMA R7, R4, R7, 0.0096188392490148544312 ;  /* 0x3c1d985604077423 */ /* 0x000fe20000000007 */
[----:B--2---:R-:W-:-:S03]  /*0440*/  LEA R8, R8, -R9, 0x17 ;  /* 0x8000000908087211 */ /* 0x004fc600078eb8ff */
[----:B------:R-:W-:-:S04]  /*0450*/  FFMA R7, R4, R7, 0.055503588169813156128 ;  /* 0x3d6357bb04077423 */ /* 0x000fc80000000007 */
[----:B------:R-:W-:-:S04]  /*0460*/  FFMA R7, R4, R7, 0.24022644758224487305 ;  /* 0x3e75fdec04077423 */ /* 0x000fc80000000007 */
[----:B------:R-:W-:-:S04]  /*0470*/  FFMA R7, R4, R7, 0.69314718246459960938 ;  /* 0x3f31721804077423 */ /* 0x000fc80000000007 */
[----:B------:R-:W-:-:S04]  /*0480*/  FFMA R7, R4, R7, 1 ;  /* 0x3f80000004077423 */ /* 0x000fc80000000007 */
[----:B------:R-:W-:-:S04]  /*0490*/  FMUL R7, R7, R10 ;  /* 0x0000000a07077220 */ /* 0x000fc80000400000 */
[----:B------:R-:W-:Y:S01]  /*04a0*/  FMUL R7, R7, R8 ;  /* 0x0000000807077220 */ /* 0x000fe20000400000 */
[----:B------:R-:W-:Y:S01]  /*04b0*/  @P1 FSEL R7, RZ, +INF , !P2 ;  /* 0x7f800000ff071808 */ /* 0x000fe20005000000 */
[----:B------:R-:W-:Y:S06]  /*04c0*/  @P0 BRA `(.L_x_55) ;  /* 0x00000000006c0947 */ /* 0x000fec0003800000 */
[----:B------:R-:W-:-:S04]  /*04d0*/  FSETP.NAN.AND P0, PT, |R5|, |R5|, PT ;  /* 0x400000050500720b */ /* 0x000fc80003f08200 */
[----:B------:R-:W-:-:S13]  /*04e0*/  FSETP.NUM.AND P0, PT, |R2|, |R2|, !P0 ;  /* 0x400000020200720b */ /* 0x000fda0004707200 */
[----:B------:R-:W-:Y:S01]  /*04f0*/  @!P0 FADD R6, R2, R5 ;  /* 0x0000000502068221 */ /* 0x000fe20000000000 */
[----:B------:R-:W-:Y:S06]  /*0500*/  @!P0 BRA `(.L_x_55) ;  /* 0x00000000005c8947 */ /* 0x000fec0003800000 */
[----:B------:R-:W-:Y:S01]  /*0510*/  FMUL R8, R5, 0.5 ;  /* 0x3f00000005087820 */ /* 0x000fe20000400000 */
[----:B------:R-:W-:-:S04]  /*0520*/  FSETP.NEU.AND P0, PT, |R2|, +INF , PT ;  /* 0x7f8000000200780b */ /* 0x000fc80003f0d200 */
[----:B------:R-:W-:Y:S01]  /*0530*/  FSETP.NEU.AND P0, PT, R2, RZ, P0 ;  /* 0x000000ff0200720b */ /* 0x000fe2000070d000 */
[----:B------:R-:W0:Y:S03]  /*0540*/  FRND.TRUNC R8, R8 ;  /* 0x0000000800087307 */ /* 0x000e26000020d000 */
[----:B------:R-:W-:Y:S01]  /*0550*/  FSETP.GEU.OR P1, PT, R3, 1, P0 ;  /* 0x3f8000000300780b */ /* 0x000fe2000072e400 */
[----:B0-----:R-:W-:-:S04]  /*0560*/  FADD R4, R8, R8 ;  /* 0x0000000808047221 */ /* 0x001fc80000000000 */
[----:B------:R-:W-:-:S04]  /*0570*/  FADD R9, R5, -R4 ;  /* 0x8000000405097221 */ /* 0x000fc80000000000 */
[----:B------:R-:W-:Y:S01]  /*0580*/  @!P0 FADD R4, R2, R2 ;  /* 0x0000000202048221 */ /* 0x000fe20000000000 */
[----:B------:R-:W-:-:S04]  /*0590*/  FSETP.NEU.AND P2, PT, |R9|, 1, !P0 ;  /* 0x3f8000000900780b */ /* 0x000fc8000474d200 */
[----:B------:R-:W-:-:S09]  /*05a0*/  @!P1 LOP3.LUT R4, R4, 0x7f800000, RZ, 0x3c, !PT ;  /* 0x7f80000004049812 */ /* 0x000fd200078e3cff */
[----:B------:R-:W-:-:S04]  /*05b0*/  @P2 LOP3.LUT R4, R4, 0x7fffffff, RZ, 0xc0, !PT ;  /* 0x7fffffff04042812 */ /* 0x000fc800078ec0ff */
[----:B------:R-:W-:Y:S01]  /*05c0*/  @!P0 MOV R6, R4 ;  /* 0x0000000400068202 */ /* 0x000fe20000000f00 */
[----:B------:R-:W-:Y:S06]  /*05d0*/  @!P0 BRA `(.L_x_55) ;  /* 0x0000000000288947 */ /* 0x000fec0003800000 */
[----:B------:R-:W-:Y:S02]  /*05e0*/  FSETP.NEU.AND P0, PT, |R5|, +INF , PT ;  /* 0x7f8000000500780b */ /* 0x000fe40003f0d200 */
[----:B------:R-:W-:-:S13]  /*05f0*/  FSETP.EQ.AND P1, PT, R2, -1, PT ;  /* 0xbf8000000200780b */ /* 0x000fda0003f22000 */
[----:B------:R-:W-:Y:S05]  /*0600*/  @!P0 BRA P1, `(.L_x_55) ;  /* 0x00000000001c8947 */ /* 0x000fea0000800000 */
[----:B------:R-:W-:Y:S02]  /*0610*/  FSETP.GEU.AND P1, PT, R2, RZ, PT ;  /* 0x000000ff0200720b */ /* 0x000fe40003f2e000 */
[----:B------:R-:W-:-:S11]  /*0620*/  MOV R6, R7 ;  /* 0x0000000700067202 */ /* 0x000fd60000000f00 */
[----:B------:R-:W0:Y:S01]  /*0630*/  @!P1 FRND.FLOOR R2, R5 ;  /* 0x0000000500029307 */ /* 0x000e220000205000 */
[----:B------:R-:W-:Y:S02]  /*0640*/  @!P1 FSETP.NEU.AND P2, PT, |R9|, 1, PT ;  /* 0x3f8000000900980b */ /* 0x000fe40003f4d200 */
[----:B0-----:R-:W-:Y:S02]  /*0650*/  @!P1 FSETP.NEU.AND P0, PT, R5, R2, PT ;  /* 0x000000020500920b */ /* 0x001fe40003f0d000 */
[----:B------:R-:W-:-:S04]  /*0660*/  @!P1 FSEL R2, R7, -R7, P2 ;  /* 0x8000000707029208 */ /* 0x000fc80001000000 */
[----:B------:R-:W-:-:S07]  /*0670*/  @!P1 FSEL R6, R2, +QNAN , !P0 ;  /* 0x7fffffff02069808 */ /* 0x000fce0004000000 */
.L_x_55:
[----:B------:R-:W-:Y:S05]  /*0680*/  BSYNC.RECONVERGENT B0 ;  /* 0x0000000000007941 */ /* 0x000fea0003800200 */
.L_x_54:
[----:B------:R-:W0:Y:S01]  /*0690*/  LDC.64 R4, c[0x0][0x388] ;  /* 0x0000e200ff047b82 */ /* 0x000e220000000a00 */
[----:B------:R-:W-:Y:S01]  /*06a0*/  FMUL R7, R6, R3 ;  /* 0x0000000306077220 */ /* 0x000fe20000400000 */
[----:B0-----:R-:W-:-:S05]  /*06b0*/  IMAD.WIDE R2, R0, 0x4, R4 ;  /* 0x0000000400027825 */ /* 0x001fca00078e0204 */
[----:B------:R-:W-:Y:S01]  /*06c0*/  STG.E desc[UR4][R2.64], R7 ;  /* 0x0000000702007986 */ /* 0x000fe2000c101904 */
[----:B------:R-:W-:Y:S05]  /*06d0*/  EXIT ;  /* 0x000000000000794d */ /* 0x000fea0003800000 */
.L_x_56:
        /* <DEDUP_REMOVED lines=10> */
.L_x_106:


//--------------------- .text._Z12power_kernelPKfPffi --------------------------
	.section	.text._Z12power_kernelPKfPffi,"ax",@progbits
	.align	128
        .global         _Z12power_kernelPKfPffi
        .type           _Z12power_kernelPKfPffi,@function
        .size           _Z12power_kernelPKfPffi,(.L_x_107 - _Z12power_kernelPKfPffi)
        .other          _Z12power_kernelPKfPffi,@"STO_CUDA_ENTRY STV_DEFAULT"
_Z12power_kernelPKfPffi:
.text._Z12power_kernelPKfPffi:
        /* <DEDUP_REMOVED lines=24> */
[----:B------:R-:W-:-:S03]  /*0180*/  FFMA R3, R4, 1.1920928955078125e-07, R3 ;  /* 0x3400000004037823 */ /* 0x000fc60000000003 */
[----:B------:R-:W-:Y:S01]  /*0190*/  FADD R7, R5, R5 ;  /* 0x0000000505077221 */ /* 0x000fe20000000000 */
[----:B------:R-:W0:Y:S03]  /*01a0*/  MUFU.RCP R6, R6 ;  /* 0x0000000600067308 */ /* 0x000e260000001000 */
[----:B0-----:R-:W-:-:S04]  /*01b0*/  FMUL R8, R6, R7 ;  /* 0x0000000706087220 */ /* 0x001fc80000400000 */
[----:B------:R-:W-:Y:S01]  /*01c0*/  FADD R7, R5, -R8 ;  /* 0x8000000805077221 */ /* 0x000fe20000000000 */
[CC--:B------:R-:W-:Y:S01]  /*01d0*/  FMUL R4, R8.reuse, R8.reuse ;  /* 0x0000000808047220 */ /* 0x0c0fe20000400000 */
[----:B------:R-:W-:Y:S02]  /*01e0*/  FFMA R12, R8, 1.4426950216293334961, R3 ;  /* 0x3fb8aa3b080c7823 */ /* 0x000fe40000000003 */
[----:B------:R-:W-:Y:S01]  /*01f0*/  FADD R10, R7, R7 ;  /* 0x00000007070a7221 */ /* 0x000fe20000000000 */
[C---:B------:R-:W-:Y:S01]  /*0200*/  FFMA R7, R4.reuse, R9, 0.0032181653659790754318 ;  /* 0x3b52e7db04077423 */ /* 0x040fe20000000009 */
[----:B------:R-:W-:Y:S02]  /*0210*/  FADD R9, R3, -R12 ;  /* 0x8000000c03097221 */ /* 0x000fe40000000000 */
[----:B------:R-:W-:Y:S01]  /*0220*/  FFMA R5, R5, -R8, R10 ;  /* 0x8000000805057223 */ /* 0x000fe2000000000a */
[----:B------:R-:W-:Y:S01]  /*0230*/  FFMA R7, R4, R7, 0.018033718690276145935 ;  /* 0x3c93bb7304077423 */ /* 0x000fe20000000007 */
[----:B------:R-:W0:Y:S02]  /*0240*/  LDC R3, c[0x0][0x390] ;  /* 0x0000e400ff037b82 */ /* 0x000e240000000800 */
[----:B------:R-:W-:Y:S01]  /*0250*/  FMUL R5, R6, R5 ;  /* 0x0000000506057220 */ /* 0x000fe20000400000 */
[----:B------:R-:W-:Y:S01]  /*0260*/  FFMA R6, R8, 1.4426950216293334961, R9 ;  /* 0x3fb8aa3b08067823 */ /* 0x000fe20000000009 */
[----:B------:R-:W-:-:S03]  /*0270*/  FFMA R7, R4, R7, 0.12022458761930465698 ;  /* 0x3df6384f04077423 */ /* 0x000fc60000000007 */
[----:B------:R-:W-:Y:S01]  /*0280*/  FFMA R9, R5, 1.4426950216293334961, R6 ;  /* 0x3fb8aa3b05097823 */ /* 0x000fe20000000006 */
[----:B------:R-:W-:-:S03]  /*0290*/  FMUL R7, R4, R7 ;  /* 0x0000000704077220 */ /* 0x000fc60000400000 */
[----:B------:R-:W-:Y:S01]  /*02a0*/  FFMA R4, R8, 1.9251366722983220825e-08, R9 ;  /* 0x32a55e3408047823 */ /* 0x000fe20000000009 */
[----:B------:R-:W-:Y:S01]  /*02b0*/  FMUL R6, R7, 3 ;  /* 0x4040000007067820 */ /* 0x000fe20000400000 */
[----:B------:R-:W-:-:S03]  /*02c0*/  MOV R9, 0x391fcb8e ;  /* 0x391fcb8e00097802 */ /* 0x000fc60000000f00 */
[----:B------:R-:W-:-:S04]  /*02d0*/  FFMA R4, R5, R6, R4 ;  /* 0x0000000605047223 */ /* 0x000fc80000000004 */
[----:B------:R-:W-:-:S04]  /*02e0*/  FFMA R7, R8, R7, R4 ;  /* 0x0000000708077223 */ /* 0x000fc80000000004 */
[----:B------:R-:W-:-:S04]  /*02f0*/  FADD R4, R12, R7 ;  /* 0x000000070c047221 */ /* 0x000fc80000000000 */
[----:B0-----:R-:W-:Y:S01]  /*0300*/  FMUL R5, R4, R3 ;  /* 0x0000000304057220 */ /* 0x001fe20000400000 */
[----:B------:R-:W-:-:S03]  /*0310*/  FADD R12, -R12, R4 ;  /* 0x000000040c0c7221 */ /* 0x000fc60000000100 */
[----:B------:R-:W0:Y:S01]  /*0320*/  FRND R6, R5 ;  /* 0x0000000500067307 */ /* 0x000e220000201000 */
[----:B------:R-:W-:Y:S01]  /*0330*/  FADD R12, R7, -R12 ;  /* 0x8000000c070c7221 */ /* 0x000fe20000000000 */
[-C--:B------:R-:W-:Y:S01]  /*0340*/  FFMA R7, R4, R3.reuse, -R5 ;  /* 0x0000000304077223 */ /* 0x080fe20000000805 */
[C---:B------:R-:W-:Y:S02]  /*0350*/  FSETP.GT.AND P1, PT, |R5|.reuse, 152, PT ;  /* 0x431800000500780b */ /* 0x040fe40003f24200 */
[C---:B------:R-:W-:Y:S01]  /*0360*/  FSETP.GEU.AND P2, PT, R5.reuse, RZ, PT ;  /* 0x000000ff0500720b */ /* 0x040fe20003f4e000 */
[----:B------:R-:W-:Y:S02]  /*0370*/  FFMA R7, R12, R3, R7 ;  /* 0x000000030c077223 */ /* 0x000fe40000000007 */
[----:B------:R1:W2:Y:S01]  /*0380*/  F2I.NTZ R8, R5 ;  /* 0x0000000500087305 */ /* 0x0002a20000203100 */
[----:B0-----:R-:W-:Y:S01]  /*0390*/  FADD R4, R5, -R6 ;  /* 0x8000000605047221 */ /* 0x001fe20000000000 */
[----:B------:R-:W-:Y:S01]  /*03a0*/  FSETP.GT.AND P0, PT, R6, RZ, PT ;  /* 0x000000ff0600720b */ /* 0x000fe20003f04000 */
[----:B-1----:R-:W-:-:S02]  /*03b0*/  HFMA2 R5, -RZ, RZ, 1.875, 0 ;  /* 0x3f800000ff057431 */ /* 0x002fc400000001ff */
[----:B------:R-:W-:-:S04]  /*03c0*/  FADD R4, R7, R4 ;  /* 0x0000000407047221 */ /* 0x000fc80000000000 */
[----:B------:R-:W-:Y:S01]  /*03d0*/  FFMA R7, R4, R9, 0.0013391353422775864601 ;  /* 0x3aaf85ed04077423 */ /* 0x000fe20000000009 */
[----:B------:R-:W-:Y:S02]  /*03e0*/  SEL R9, RZ, 0x83000000, P0 ;  /* 0x83000000ff097807 */ /* 0x000fe40000000000 */
[----:B------:R-:W-:Y:S01]  /*03f0*/  FSETP.NEU.AND P0, PT, R2, 1, PT ;  /* 0x3f8000000200780b */ /* 0x000fe20003f0d000 */
[C---:B------:R-:W-:Y:S01]  /*0400*/  FFMA R7, R4.reuse, R7, 0.0096188392490148544312 ;  /* 0x3c1d985604077423 */ /* 0x040fe20000000007 */
[----:B------:R-:W-:Y:S02]  /*0410*/  IADD3 R6, PT, PT, R9, 0x7f000000, RZ ;  /* 0x7f00000009067810 */ /* 0x000fe40007ffe0ff */
[----:B------:R-:W-:Y:S01]  /*0420*/  FSETP.EQ.OR P0, PT, R3, RZ, !P0 ;  /* 0x000000ff0300720b */ /* 0x000fe20004702400 */
[----:B------:R-:W-:Y:S01]  /*0430*/  FFMA R7, R4, R7, 0.055503588169813156128 ;  /* 0x3d6357bb04077423 */ /* 0x000fe20000000007 */
[----:B--2---:R-:W-:-:S03]  /*0440*/  LEA R9, R8, -R9, 0x17 ;  /* 0x8000000908097211 */ /* 0x004fc600078eb8ff */
        /* <DEDUP_REMOVED lines=15> */
[----:B------:R-:W-:Y:S01]  /*0540*/  FSETP.GEU.OR P1, PT, R3, RZ, P0 ;  /* 0x000000ff0300720b */ /* 0x000fe2000072e400 */
[----:B0-----:R-:W-:-:S04]  /*0550*/  FADD R4, R7, R7 ;  /* 0x0000000707047221 */ /* 0x001fc80000000000 */
[----:B------:R-:W-:-:S04]  /*0560*/  FADD R8, -R4, R3 ;  /* 0x0000000304087221 */ /* 0x000fc80000000100 */
        /* <DEDUP_REMOVED lines=16> */
.L_x_58:
[----:B------:R-:W-:Y:S05]  /*0670*/  BSYNC.RECONVERGENT B0 ;  /* 0x0000000000007941 */ /* 0x000fea0003800200 */
.L_x_57:
[----:B------:R-:W0:Y:S02]  /*0680*/  LDC.64 R2, c[0x0][0x388] ;  /* 0x0000e200ff027b82 */ /* 0x000e240000000a00 */
[----:B0-----:R-:W-:-:S05]  /*0690*/  IMAD.WIDE R2, R0, 0x4, R2 ;  /* 0x0000000400027825 */ /* 0x001fca00078e0202 */
[----:B------:R-:W-:Y:S01]  /*06a0*/  STG.E desc[UR4][R2.64], R5 ;  /* 0x0000000502007986 */ /* 0x000fe2000c101904 */
[----:B------:R-:W-:Y:S05]  /*06b0*/  EXIT ;  /* 0x000000000000794d */ /* 0x000fea0003800000 */
.L_x_59:
        /* <DEDUP_REMOVED lines=12> */
.L_x_107:


//--------------------- .text._Z24unary_elementwise_kernelI5ExpOpEvPKfPfiT_ --------------------------
	.section	.text._Z24unary_elementwise_kernelI5ExpOpEvPKfPfiT_,"ax",@progbits
	.align	128
        .global         _Z24unary_elementwise_kernelI5ExpOpEvPKfPfiT_
        .type           _Z24unary_elementwise_kernelI5ExpOpEvPKfPfiT_,@function
        .size           _Z24unary_elementwise_kernelI5ExpOpEvPKfPfiT_,(.L_x_108 - _Z24unary_elementwise_kernelI5ExpOpEvPKfPfiT_)
        .other          _Z24unary_elementwise_kernelI5ExpOpEvPKfPfiT_,@"STO_CUDA_ENTRY STV_DEFAULT"
_Z24unary_elementwise_kernelI5ExpOpEvPKfPfiT_:
.text._Z24unary_elementwise_kernelI5ExpOpEvPKfPfiT_:
        /* <DEDUP_REMOVED lines=12> */
[----:B------:R-:W-:Y:S01]  /*00c0*/  HFMA2 R5, -RZ, RZ, 0.96630859375, -0.0022525787353515625 ;  /* 0x3bbb989dff057431 */ /* 0x000fe200000001ff */
[----:B------:R-:W-:-:S04]  /*00d0*/  MOV R9, 0x437c0000 ;  /* 0x437c000000097802 */ /* 0x000fc80000000f00 */
[----:B--2---:R-:W-:Y:S02]  /*00e0*/  FFMA.SAT R0, R2, R5, 0.5 ;  /* 0x3f00000002007423 */ /* 0x004fe40000002005 */
[----:B------:R-:W0:Y:S02]  /*00f0*/  LDC.64 R4, c[0x0][0x388] ;  /* 0x0000e200ff047b82 */ /* 0x000e240000000a00 */
[----:B------:R-:W-:-:S04]  /*0100*/  FFMA.RM R0, R0, R9, 12582913 ;  /* 0x4b40000100007423 */ /* 0x000fc80000004009 */
[C---:B------:R-:W-:Y:S01]  /*0110*/  FADD R9, R0.reuse, -12583039 ;  /* 0xcb40007f00097421 */ /* 0x040fe20000000000 */
[----:B------:R-:W-:-:S03]  /*0120*/  SHF.L.U32 R0, R0, 0x17, RZ ;  /* 0x0000001700007819 */ /* 0x000fc600000006ff */
[----:B------:R-:W-:-:S04]  /*0130*/  FFMA R9, R2, 1.4426950216293334961, -R9 ;  /* 0x3fb8aa3b02097823 */ /* 0x000fc80000000809 */
[----:B------:R-:W-:-:S06]  /*0140*/  FFMA R9, R2, 1.925963033500011079e-08, R9 ;  /* 0x32a5706002097823 */ /* 0x000fcc0000000009 */
[----:B------:R-:W1:Y:S01]  /*0150*/  MUFU.EX2 R9, R9 ;  /* 0x0000000900097308 */ /* 0x000e620000000800 */
[----:B0-----:R-:W-:-:S04]  /*0160*/  IMAD.WIDE R2, R7, 0x4, R4 ;  /* 0x0000000407027825 */ /* 0x001fc800078e0204 */
[----:B-1----:R-:W-:-:S05]  /*0170*/  FMUL R5, R0, R9 ;  /* 0x0000000900057220 */ /* 0x002fca0000400000 */
[----:B------:R-:W-:Y:S01]  /*0180*/  STG.E desc[UR4][R2.64], R5 ;  /* 0x0000000502007986 */ /* 0x000fe2000c101904 */
[----:B------:R-:W-:Y:S05]  /*0190*/  EXIT ;  /* 0x000000000000794d */ /* 0x000fea0003800000 */
.L_x_60:
        /* <DEDUP_REMOVED lines=14> */
.L_x_108:


//--------------------- .text._Z24unary_elementwise_kernelI13SigmoidGradOpEvPKfPfiT_ --------------------------
	.section	.text._Z24unary_elementwise_kernelI13SigmoidGradOpEvPKfPfiT_,"ax",@progbits
	.align	128
        .global         _Z24unary_elementwise_kernelI13SigmoidGradOpEvPKfPfiT_
        .type           _Z24unary_elementwise_kernelI13SigmoidGradOpEvPKfPfiT_,@function
        .size           _Z24unary_elementwise_kernelI13SigmoidGradOpEvPKfPfiT_,(.L_x_109 - _Z24unary_elementwise_kernelI13SigmoidGradOpEvPKfPfiT_)
        .other          _Z24unary_elementwise_kernelI13SigmoidGradOpEvPKfPfiT_,@"STO_CUDA_ENTRY STV_DEFAULT"
_Z24unary_elementwise_kernelI13SigmoidGradOpEvPKfPfiT_:
.text._Z24unary_elementwise_kernelI13SigmoidGradOpEvPKfPfiT_:
        /* <DEDUP_REMOVED lines=10> */
[----:B------:R-:W2:Y:S01]  /*00a0*/  LDC.64 R4, c[0x0][0x388] ;  /* 0x0000e200ff047b82 */ /* 0x000ea20000000a00 */
[----:B0-----:R-:W-:-:S06]  /*00b0*/  IMAD.WIDE R2, R7, 0x4, R2 ;  /* 0x0000000407027825 */ /* 0x001fcc00078e0202 */
[----:B-1----:R-:W3:Y:S01]  /*00c0*/  LDG.E R2, desc[UR4][R2.64] ;  /* 0x0000000402027981 */ /* 0x002ee2000c1e1900 */
[----:B--2---:R-:W-:-:S04]  /*00d0*/  IMAD.WIDE R4, R7, 0x4, R4 ;  /* 0x0000000407047825 */ /* 0x004fc800078e0204 */
[----:B---3--:R-:W-:-:S04]  /*00e0*/  FADD R9, -R2, 1 ;  /* 0x3f80000002097421 */ /* 0x008fc80000000100 */
[----:B------:R-:W-:-:S05]  /*00f0*/  FMUL R9, R2, R9 ;  /* 0x0000000902097220 */ /* 0x000fca0000400000 */
[----:B------:R-:W-:Y:S01]  /*0100*/  STG.E desc[UR4][R4.64], R9 ;  /* 0x0000000904007986 */ /* 0x000fe2000c101904 */
[----:B------:R-:W-:Y:S05]  /*0110*/  EXIT ;  /* 0x000000000000794d */ /* 0x000fea0003800000 */
.L_x_61:
        /* <DEDUP_REMOVED lines=14> */
.L_x_109:


//--------------------- .text._Z24unary_elementwise_kernelI9SigmoidOpEvPKfPfiT_ --------------------------
	.section	.text._Z24unary_elementwise_kernelI9SigmoidOpEvPKfPfiT_,"ax",@progbits
	.align	128
        .global         _Z24unary_elementwise_kernelI9SigmoidOpEvPKfPfiT_
        .type           _Z24unary_elementwise_kernelI9SigmoidOpEvPKfPfiT_,@function
        .size           _Z24unary_elementwise_kernelI9SigmoidOpEvPKfPfiT_,(.L_x_94 - _Z24unary_elementwise_kernelI9SigmoidOpEvPKfPfiT_)
        .other          _Z24unary_elementwise_kernelI9SigmoidOpEvPKfPfiT_,@"STO_CUDA_ENTRY STV_DEFAULT"
_Z24unary_elementwise_kernelI9SigmoidOpEvPKfPfiT_:
.text._Z24unary_elementwise_kernelI9SigmoidOpEvPKfPfiT_:
        /* <DEDUP_REMOVED lines=12> */
[----:B------:R-:W-:Y:S01]  /*00c0*/  IMAD.MOV.U32 R7, RZ, RZ, 0x3bbb989d ;  /* 0x3bbb989dff077424 */ /* 0x000fe200078e00ff */
[----:B------:R-:W-:Y:S01]  /*00d0*/  BSSY.RECONVERGENT B0, `(.L_x_62) ;  /* 0x0000015000007945 */ /* 0x000fe20003800200 */
[----:B------:R-:W-:Y:S02]  /*00e0*/  IMAD.MOV.U32 R9, RZ, RZ, 0x437c0000 ;  /* 0x437c0000ff097424 */ /* 0x000fe400078e00ff */
[----:B--2---:R-:W-:-:S04]  /*00f0*/  FFMA.SAT R0, R4, -R7, 0.5 ;  /* 0x3f00000004007423 */ /* 0x004fc80000002807 */
[----:B------:R-:W-:-:S04]  /*0100*/  FFMA.RM R0, R0, R9, 12582913 ;  /* 0x4b40000100007423 */ /* 0x000fc80000004009 */
[C---:B------:R-:W-:Y:S01]  /*0110*/  FADD R7, R0.reuse, -12583039 ;  /* 0xcb40007f00077421 */ /* 0x040fe20000000000 */
[----:B------:R-:W-:-:S03]  /*0120*/  SHF.L.U32 R0, R0, 0x17, RZ ;  /* 0x0000001700007819 */ /* 0x000fc600000006ff */
[----:B------:R-:W-:-:S04]  /*0130*/  FFMA R7, R4, -1.4426950216293334961, -R7 ;  /* 0xbfb8aa3b04077823 */ /* 0x000fc80000000807 */
[----:B------:R-:W-:-:S06]  /*0140*/  FFMA R7, R4, -1.925963033500011079e-08, R7 ;  /* 0xb2a5706004077823 */ /* 0x000fcc0000000007 */
[----:B------:R-:W0:Y:S02]  /*0150*/  MUFU.EX2 R7, R7 ;  /* 0x0000000700077308 */ /* 0x000e240000000800 */
[----:B0-----:R-:W-:-:S04]  /*0160*/  FFMA R0, R0, R7, 1 ;  /* 0x3f80000000007423 */ /* 0x001fc80000000007 */
[----:B------:R-:W-:-:S05]  /*0170*/  VIADD R2, R0, 0x1800000 ;  /* 0x0180000000027836 */ /* 0x000fca0000000000 */
[----:B------:R-:W-:-:S04]  /*0180*/  LOP3.LUT R2, R2, 0x7f800000, RZ, 0xc0, !PT ;  /* 0x7f80000002027812 */ /* 0x000fc800078ec0ff */
[----:B------:R-:W-:-:S13]  /*0190*/  ISETP.GT.U32.AND P0, PT, R2, 0x1ffffff, PT ;  /* 0x01ffffff0200780c */ /* 0x000fda0003f04070 */
[----:B------:R-:W-:Y:S05]  /*01a0*/  @P0 BRA `(.L_x_63) ;  /* 0x00000000000c0947 */ /* 0x000fea0003800000 */
[----:B------:R-:W-:-:S07]  /*01b0*/  MOV R4, 0x1d0 ;  /* 0x000001d000047802 */ /* 0x000fce0000000f00 */
[----:B------:R-:W-:Y:S05]  /*01c0*/  CALL.REL.NOINC `($__internal_1_$__cuda_sm20_rcp_rn_f32_slowpath) ;  /* 0x0000000000287944 */ /* 0x000fea0003c00000 */
[----:B------:R-:W-:Y:S05]  /*01d0*/  BRA `(.L_x_64) ;  /* 0x0000000000107947 */ /* 0x000fea0003800000 */
.L_x_63:
[----:B------:R-:W0:Y:S02]  /*01e0*/  MUFU.RCP R7, R0 ;  /* 0x0000000000077308 */ /* 0x000e240000001000 */
[----:B0-----:R-:W-:-:S04]  /*01f0*/  FFMA R2, R0, R7, -1 ;  /* 0xbf80000000027423 */ /* 0x001fc80000000007 */
[----:B------:R-:W-:-:S04]  /*0200*/  FADD.FTZ R2, -R2, -RZ ;  /* 0x800000ff02027221 */ /* 0x000fc80000010100 */
[----:B------:R-:W-:-:S07]  /*0210*/  FFMA R7, R7, R2, R7 ;  /* 0x0000000207077223 */ /* 0x000fce0000000007 */
.L_x_64:
[----:B------:R-:W-:Y:S05]  /*0220*/  BSYNC.RECONVERGENT B0 ;  /* 0x0000000000007941 */ /* 0x000fea0003800200 */
.L_x_62:
[----:B------:R-:W0:Y:S02]  /*0230*/  LDC.64 R4, c[0x0][0x388] ;  /* 0x0000e200ff047b82 */ /* 0x000e240000000a00 */
[----:B0-----:R-:W-:-:S05]  /*0240*/  IMAD.WIDE R2, R3, 0x4, R4 ;  /* 0x0000000403027825 */ /* 0x001fca00078e0204 */
[----:B------:R-:W-:Y:S01]  /*0250*/  STG.E desc[UR4][R2.64], R7 ;  /* 0x0000000702007986 */ /* 0x000fe2000c101904 */
[----:B------:R-:W-:Y:S05]  /*0260*/  EXIT ;  /* 0x000000000000794d */ /* 0x000fea0003800000 */
        .weak           $__internal_1_$__cuda_sm20_rcp_rn_f32_slowpath
        .type           $__internal_1_$__cuda_sm20_rcp_rn_f32_slowpath,@function
        .size           $__internal_1_$__cuda_sm20_rcp_rn_f32_slowpath,(.L_x_94 - $__internal_1_$__cuda_sm20_rcp_rn_f32_slowpath)
$__internal_1_$__cuda_sm20_rcp_rn_f32_slowpath:
[----:B------:R-:W-:Y:S01]  /*0270*/  IMAD.SHL.U32 R2, R0, 0x2, RZ ;  /* 0x0000000200027824 */ /* 0x000fe200078e00ff */
[----:B------:R-:W-:Y:S04]  /*0280*/  BSSY.RECONVERGENT B1, `(.L_x_65) ;  /* 0x0000030000017945 */ /* 0x000fe80003800200 */
[----:B------:R-:W-:-:S04]  /*0290*/  SHF.R.U32.HI R2, RZ, 0x18, R2 ;  /* 0x00000018ff027819 */ /* 0x000fc80000011602 */
[----:B------:R-:W-:-:S13]  /*02a0*/  ISETP.NE.U32.AND P0, PT, R2, RZ, PT ;  /* 0x000000ff0200720c */ /* 0x000fda0003f05070 */
[----:B------:R-:W-:Y:S05]  /*02b0*/  @P0 BRA `(.L_x_66) ;  /* 0x0000000000280947 */ /* 0x000fea0003800000 */
[----:B------:R-:W-:-:S04]  /*02c0*/  SHF.L.U32 R2, R0, 0x1, RZ ;  /* 0x0000000100027819 */ /* 0x000fc800000006ff */
[----:B------:R-:W-:-:S13]  /*02d0*/  ISETP.NE.AND P0, PT, R2, RZ, PT ;  /* 0x000000ff0200720c */ /* 0x000fda0003f05270 */
[----:B------:R-:W-:Y:S01]  /*02e0*/  @P0 FFMA R6, R0, 1.84467440737095516160e+19, RZ ;  /* 0x5f80000000060823 */ /* 0x000fe200000000ff */
[----:B------:R-:W-:Y:S08]  /*02f0*/  @!P0 MUFU.RCP R5, R0 ;  /* 0x0000000000058308 */ /* 0x000ff00000001000 */
[----:B------:R-:W0:Y:S02]  /*0300*/  @P0 MUFU.RCP R7, R6 ;  /* 0x0000000600070308 */ /* 0x000e240000001000 */
[----:B0-----:R-:W-:-:S04]  /*0310*/  @P0 FFMA R2, R6, R7, -1 ;  /* 0xbf80000006020423 */ /* 0x001fc80000000007 */
[----:B------:R-:W-:-:S04]  /*0320*/  @P0 FADD.FTZ R2, -R2, -RZ ;  /* 0x800000ff02020221 */ /* 0x000fc80000010100 */
[----:B------:R-:W-:-:S04]  /*0330*/  @P0 FFMA R2, R7, R2, R7 ;  /* 0x0000000207020223 */ /* 0x000fc80000000007 */
[----:B------:R-:W-:Y:S01]  /*0340*/  @P0 FFMA R5, R2, 1.84467440737095516160e+19, RZ ;  /* 0x5f80000002050823 */ /* 0x000fe200000000ff */
[----:B------:R-:W-:Y:S06]  /*0350*/  BRA `(.L_x_67) ;  /* 0x0000000000887947 */ /* 0x000fec0003800000 */
.L_x_66:
[----:B------:R-:W-:-:S05]  /*0360*/  VIADD R5, R2, 0xffffff03 ;  /* 0xffffff0302057836 */ /* 0x000fca0000000000 */
[----:B------:R-:W-:-:S13]  /*0370*/  ISETP.GT.U32.AND P0, PT, R5, 0x1, PT ;  /* 0x000000010500780c */ /* 0x000fda0003f04070 */
[----:B------:R-:W-:Y:S05]  /*0380*/  @P0 BRA `(.L_x_68) ;  /* 0x0000000000780947 */ /* 0x000fea0003800000 */
[----:B------:R-:W-:Y:S01]  /*0390*/  LOP3.LUT R6, R0, 0x7fffff, RZ, 0xc0, !PT ;  /* 0x007fffff00067812 */ /* 0x000fe200078ec0ff */
[----:B------:R-:W-:-:S03]  /*03a0*/  IMAD.MOV.U32 R10, RZ, RZ, 0x3 ;  /* 0x00000003ff0a7424 */ /* 0x000fc600078e00ff */
[----:B------:R-:W-:Y:S02]  /*03b0*/  LOP3.LUT R6, R6, 0x3f800000, RZ, 0xfc, !PT ;  /* 0x3f80000006067812 */ /* 0x000fe400078efcff */
[----:B------:R-:W-:Y:S02]  /*03c0*/  SHF.L.U32 R11, R10, R5, RZ ;  /* 0x000000050a0b7219 */ /* 0x000fe400000006ff */
[----:B------:R-:W0:Y:S02]  /*03d0*/  MUFU.RCP R7, R6 ;  /* 0x0000000600077308 */ /* 0x000e240000001000 */
[----:B0-----:R-:W-:-:S04]  /*03e0*/  FFMA R8, R6, R7, -1 ;  /* 0xbf80000006087423 */ /* 0x001fc80000000007 */
[----:B------:R-:W-:-:S04]  /*03f0*/  FADD.FTZ R8, -R8, -RZ ;  /* 0x800000ff08087221 */ /* 0x000fc80000010100 */
[CCC-:B------:R-:W-:Y:S01]  /*0400*/  FFMA.RM R9, R7.reuse, R8.reuse, R7.reuse ;  /* 0x0000000807097223 */ /* 0x1c0fe20000004007 */
[----:B------:R-:W-:-:S04]  /*0410*/  FFMA.RP R8, R7, R8, R7 ;  /* 0x0000000807087223 */ /* 0x000fc80000008007 */
[C---:B------:R-:W-:Y:S02]  /*0420*/  LOP3.LUT R7, R9.reuse, 0x7fffff, RZ, 0xc0, !PT ;  /* 0x007fffff09077812 */ /* 0x040fe400078ec0ff */
[----:B------:R-:W-:Y:S02]  /*0430*/  FSETP.NEU.FTZ.AND P0, PT, R9, R8, PT ;  /* 0x000000080900720b */ /* 0x000fe40003f1d000 */
[----:B------:R-:W-:Y:S02]  /*0440*/  LOP3.LUT R8, R7, 0x800000, RZ, 0xfc, !PT ;  /* 0x0080000007087812 */ /* 0x000fe400078efcff */
[----:B------:R-:W-:Y:S02]  /*0450*/  SEL R7, RZ, 0xffffffff, !P0 ;  /* 0xffffffffff077807 */ /* 0x000fe40004000000 */
[----:B------:R-:W-:Y:S02]  /*0460*/  LOP3.LUT R6, R11, R8, RZ, 0xc0, !PT ;  /* 0x000000080b067212 */ /* 0x000fe400078ec0ff */
[----:B------:R-:W-:-:S02]  /*0470*/  IADD3 R7, PT, PT, -R7, RZ, RZ ;  /* 0x000000ff07077210 */ /* 0x000fc40007ffe1ff */
[-C--:B------:R-:W-:Y:S02]  /*0480*/  SHF.R.U32.HI R6, RZ, R5.reuse, R6 ;  /* 0x00000005ff067219 */ /* 0x080fe40000011606 */
[----:B------:R-:W-:Y:S02]  /*0490*/  LOP3.LUT P1, RZ, R7, R5, R8, 0xf8, !PT ;  /* 0x0000000507ff7212 */ /* 0x000fe4000782f808 */
[C---:B------:R-:W-:Y:S02]  /*04a0*/  LOP3.LUT P0, RZ, R6.reuse, 0x1, RZ, 0xc0, !PT ;  /* 0x0000000106ff7812 */ /* 0x040fe4000780c0ff */
[----:B------:R-:W-:-:S04]  /*04b0*/  LOP3.LUT P2, RZ, R6, 0x2, RZ, 0xc0, !PT ;  /* 0x0000000206ff7812 */ /* 0x000fc8000784c0ff */
[----:B------:R-:W-:Y:S02]  /*04c0*/  PLOP3.LUT P0, PT, P0, P1, P2, 0xe0, 0x0 ;  /* 0x000000000000781c */ /* 0x000fe40000703c20 */
[----:B------:R-:W-:Y:S02]  /*04d0*/  LOP3.LUT P1, RZ, R0, 0x7fffff, RZ, 0xc0, !PT ;  /* 0x007fffff00ff7812 */ /* 0x000fe4000782c0ff */
[----:B------:R-:W-:-:S05]  /*04e0*/  SEL R5, RZ, 0x1, !P0 ;  /* 0x00000001ff057807 */ /* 0x000fca0004000000 */
[----:B------:R-:W-:-:S05]  /*04f0*/  IMAD.MOV R5, RZ, RZ, -R5 ;  /* 0x000000ffff057224 */ /* 0x000fca00078e0a05 */
[----:B------:R-:W-:Y:S02]  /*0500*/  ISETP.GE.AND P0, PT, R5, RZ, PT ;  /* 0x000000ff0500720c */ /* 0x000fe40003f06270 */
[----:B------:R-:W-:-:S04]  /*0510*/  IADD3 R5, PT, PT, R2, -0xfc, RZ ;  /* 0xffffff0402057810 */ /* 0x000fc80007ffe0ff */
[----:B------:R-:W-:-:S07]  /*0520*/  SHF.R.U32.HI R5, RZ, R5, R8 ;  /* 0x00000005ff057219 */ /* 0x000fce0000011608 */
[----:B------:R-:W-:-:S05]  /*0530*/  @!P0 VIADD R5, R5, 0x1 ;  /* 0x0000000105058836 */ /* 0x000fca0000000000 */
[----:B------:R-:W-:-:S04]  /*0540*/  @!P1 SHF.L.U32 R5, R5, 0x1, RZ ;  /* 0x0000000105059819 */ /* 0x000fc800000006ff */
[----:B------:R-:W-:Y:S01]  /*0550*/  LOP3.LUT R5, R5, 0x80000000, R0, 0xf8, !PT ;  /* 0x8000000005057812 */ /* 0x000fe200078ef800 */
[----:B------:R-:W-:Y:S06]  /*0560*/  BRA `(.L_x_67) ;  /* 0x0000000000047947 */ /* 0x000fec0003800000 */
.L_x_68:
[----:B------:R0:W1:Y:S02]  /*0570*/  MUFU.RCP R5, R0 ;  /* 0x0000000000057308 */ /* 0x0000640000001000 */
.L_x_67:
[----:B------:R-:W-:Y:S05]  /*0580*/  BSYNC.RECONVERGENT B1 ;  /* 0x0000000000017941 */ /* 0x000fea0003800200 */
.L_x_65:
[----:B-1----:R-:W-:Y:S02]  /*0590*/  IMAD.MOV.U32 R7, RZ, RZ, R5 ;  /* 0x000000ffff077224 */ /* 0x002fe400078e0005 */
[----:B------:R-:W-:-:S04]  /*05a0*/  HFMA2 R5, -RZ, RZ, 0, 0 ;  /* 0x00000000ff057431 */ /* 0x000fc800000001ff */
[----:B0-----:R-:W-:Y:S05]  /*05b0*/  RET.REL.NODEC R4 `(_Z24unary_elementwise_kernelI9SigmoidOpEvPKfPfiT_) ;  /* 0xfffffff804907950 */ /* 0x001fea0003c3ffff */
.L_x_69:
        /* <DEDUP_REMOVED lines=12> */
.L_x_94:


//--------------------- .text._Z24unary_elementwise_kernelI10TanhGradOpEvPKfPfiT_ --------------------------
	.section	.text._Z24unary_elementwise_kernelI10TanhGradOpEvPKfPfiT_,"ax",@progbits
	.align	128
        .global         _Z24unary_elementwise_kernelI10TanhGradOpEvPKfPfiT_
        .type           _Z24unary_elementwise_kernelI10TanhGradOpEvPKfPfiT_,@function
        .size           _Z24unary_elementwise_kernelI10TanhGradOpEvPKfPfiT_,(.L_x_111 - _Z24unary_elementwise_kernelI10TanhGradOpEvPKfPfiT_)
        .other          _Z24unary_elementwise_kernelI10TanhGradOpEvPKfPfiT_,@"STO_CUDA_ENTRY STV_DEFAULT"
_Z24unary_elementwise_kernelI10TanhGradOpEvPKfPfiT_:
.text._Z24unary_elementwise_kernelI10TanhGradOpEvPKfPfiT_:
        /* <DEDUP_REMOVED lines=14> */
[----:B---3--:R-:W-:-:S05]  /*00e0*/  FFMA R7, -R2, R2, 1 ;  /* 0x3f80000002077423 */ /* 0x008fca0000000102 */
[----:B------:R-:W-:Y:S01]  /*00f0*/  STG.E desc[UR4][R4.64], R7 ;  /* 0x0000000704007986 */ /* 0x000fe2000c101904 */
[----:B------:R-:W-:Y:S05]  /*0100*/  EXIT ;  /* 0x000000000000794d */ /* 0x000fea0003800000 */
.L_x_70:
        /* <DEDUP_REMOVED lines=15> */
.L_x_111:


//--------------------- .text._Z24unary_elementwise_kernelI6TanhOpEvPKfPfiT_ --------------------------
	.section	.text._Z24unary_elementwise_kernelI6TanhOpEvPKfPfiT_,"ax",@progbits
	.align	128
        .global         _Z24unary_elementwise_kernelI6TanhOpEvPKfPfiT_
        .type           _Z24unary_elementwise_kernelI6TanhOpEvPKfPfiT_,@function
        .size           _Z24unary_elementwise_kernelI6TanhOpEvPKfPfiT_,(.L_x_112 - _Z24unary_elementwise_kernelI6TanhOpEvPKfPfiT_)
        .other          _Z24unary_elementwise_kernelI6TanhOpEvPKfPfiT_,@"STO_CUDA_ENTRY STV_DEFAULT"
_Z24unary_elementwise_kernelI6TanhOpEvPKfPfiT_:
.text._Z24unary_elementwise_kernelI6TanhOpEvPKfPfiT_:
        /* <DEDUP_REMOVED lines=11> */
[----:B0-----:R-:W-:-:S05]  /*00b0*/  IMAD.WIDE R2, R7, 0x4, R2 ;  /* 0x0000000407027825 */ /* 0x001fca00078e0202 */
[----:B-1----:R2:W3:Y:S01]  /*00c0*/  LDG.E R6, desc[UR4][R2.64] ;  /* 0x0000000402067981 */ /* 0x0024e2000c1e1900 */
[----:B------:R-:W-:Y:S01]  /*00d0*/  MOV R10, 0x3c80f082 ;  /* 0x3c80f082000a7802 */ /* 0x000fe20000000f00 */
[----:B------:R-:W-:Y:S02]  /*00e0*/  HFMA2 R9, -RZ, RZ, 1.875, 0 ;  /* 0x3f800000ff097431 */ /* 0x000fe400000001ff */
[----:B--2---:R-:W-:-:S04]  /*00f0*/  IMAD.WIDE R2, R7, 0x4, R4 ;  /* 0x0000000407027825 */ /* 0x004fc800078e0204 */
[C---:B---3--:R-:W-:Y:S01]  /*0100*/  FMUL R0, |R6|.reuse, 2.8853900432586669922 ;  /* 0x4038aa3b06007820 */ /* 0x048fe20000400200 */
[C---:B------:R-:W-:Y:S01]  /*0110*/  FMUL R11, R6.reuse, R6 ;  /* 0x00000006060b7220 */ /* 0x040fe20000400000 */
[C---:B------:R-:W-:Y:S02]  /*0120*/  FSETP.GE.AND P1, PT, |R6|.reuse, 0.60000002384185791016, PT ;  /* 0x3f19999a0600780b */ /* 0x040fe40003f26200 */
[----:B------:R-:W-:Y:S01]  /*0130*/  FSETP.GE.AND P0, PT, |R6|, 9.010913848876953125, PT ;  /* 0x41102cb40600780b */ /* 0x000fe20003f06200 */
[C---:B------:R-:W-:Y:S01]  /*0140*/  FFMA R10, R11.reuse, R10, -0.052303962409496307373 ;  /* 0xbd563cae0b0a7423 */ /* 0x040fe2000000000a */
[----:B------:R-:W0:Y:S02]  /*0150*/  MUFU.EX2 R0, R0 ;  /* 0x0000000000007308 */ /* 0x000e240000000800 */
[----:B0-----:R-:W-:Y:S01]  /*0160*/  FADD R8, R0, 1 ;  /* 0x3f80000000087421 */ /* 0x001fe20000000000 */
[----:B------:R-:W-:-:S04]  /*0170*/  FFMA R0, R11, R10, 0.1331529766321182251 ;  /* 0x3e0859410b007423 */ /* 0x000fc8000000000a */
[C---:B------:R-:W-:Y:S01]  /*0180*/  FFMA R0, R11.reuse, R0, -0.33332768082618713379 ;  /* 0xbeaaa9ed0b007423 */ /* 0x040fe20000000000 */
[----:B------:R-:W0:Y:S03]  /*0190*/  MUFU.RCP R8, R8 ;  /* 0x0000000800087308 */ /* 0x000e260000001000 */
[----:B------:R-:W-:Y:S01]  /*01a0*/  FFMA R11, R11, R0, RZ ;  /* 0x000000000b0b7223 */ /* 0x000fe200000000ff */
[----:B0-----:R-:W-:-:S05]  /*01b0*/  FFMA R9, R8, -2, R9 ;  /* 0xc000000008097823 */ /* 0x001fca0000000009 */
[----:B------:R-:W-:-:S04]  /*01c0*/  FSEL R9, R9, 1, !P0 ;  /* 0x3f80000009097808 */ /* 0x000fc80004000000 */
[--C-:B------:R-:W-:Y:S01]  /*01d0*/  LOP3.LUT R9, R9, 0x80000000, R6.reuse, 0xb8, !PT ;  /* 0x8000000009097812 */ /* 0x100fe200078eb806 */
[----:B------:R-:W-:-:S05]  /*01e0*/  @!P1 FFMA R9, R6, R11, R6 ;  /* 0x0000000b06099223 */ /* 0x000fca0000000006 */
[----:B------:R-:W-:Y:S01]  /*01f0*/  STG.E desc[UR4][R2.64], R9 ;  /* 0x0000000902007986 */ /* 0x000fe2000c101904 */
[----:B------:R-:W-:Y:S05]  /*0200*/  EXIT ;  /* 0x000000000000794d */ /* 0x000fea0003800000 */
.L_x_71:
        /* <DEDUP_REMOVED lines=15> */
.L_x_112:


//--------------------- .text._Z24unary_elementwise_kernelI9LogGradOpEvPKfPfiT_ --------------------------
	.section	.text._Z24unary_elementwise_kernelI9LogGradOpEvPKfPfiT_,"ax",@progbits
	.align	128
        .global         _Z24unary_elementwise_kernelI9LogGradOpEvPKfPfiT_
        .type           _Z24unary_elementwise_kernelI9LogGradOpEvPKfPfiT_,@function
        .size           _Z24unary_elementwise_kernelI9LogGradOpEvPKfPfiT_,(.L_x_95 - _Z24unary_elementwise_kernelI9LogGradOpEvPKfPfiT_)
        .other          _Z24unary_elementwise_kernelI9LogGradOpEvPKfPfiT_,@"STO_CUDA_ENTRY STV_DEFAULT"
_Z24unary_elementwise_kernelI9LogGradOpEvPKfPfiT_:
.text._Z24unary_elementwise_kernelI9LogGradOpEvPKfPfiT_:
        /* <DEDUP_REMOVED lines=10> */
[----:B0-----:R-:W-:-:S05]  /*00a0*/  IMAD.WIDE R4, R3, 0x4, R4 ;  /* 0x0000000403047825 */ /* 0x001fca00078e0204 */
[----:B-1----:R-:W2:Y:S01]  /*00b0*/  LDG.E R0, desc[UR4][R4.64] ;  /* 0x0000000404007981 */ /* 0x002ea2000c1e1900 */
[----:B------:R-:W-:Y:S01]  /*00c0*/  BSSY.RECONVERGENT B0, `(.L_x_72) ;  /* 0x000000c000007945 */ /* 0x000fe20003800200 */
[----:B--2---:R-:W-:-:S05]  /*00d0*/  VIADD R2, R0, 0x1800000 ;  /* 0x0180000000027836 */ /* 0x004fca0000000000 */
[----:B------:R-:W-:-:S04]  /*00e0*/  LOP3.LUT R2, R2, 0x7f800000, RZ, 0xc0, !PT ;  /* 0x7f80000002027812 */ /* 0x000fc800078ec0ff */
[----:B------:R-:W-:-:S13]  /*00f0*/  ISETP.GT.U32.AND P0, PT, R2, 0x1ffffff, PT ;  /* 0x01ffffff0200780c */ /* 0x000fda0003f04070 */
[----:B------:R-:W-:Y:S05]  /*0100*/  @P0 BRA `(.L_x_73) ;  /* 0x00000000000c0947 */ /* 0x000fea0003800000 */
[----:B------:R-:W-:-:S07]  /*0110*/  MOV R4, 0x130 ;  /* 0x0000013000047802 */ /* 0x000fce0000000f00 */
[----:B------:R-:W-:Y:S05]  /*0120*/  CALL.REL.NOINC `($__internal_2_$__cuda_sm20_rcp_rn_f32_slowpath) ;  /* 0x0000000000287944 */ /* 0x000fea0003c00000 */
[----:B------:R-:W-:Y:S05]  /*0130*/  BRA `(.L_x_74) ;  /* 0x0000000000107947 */ /* 0x000fea0003800000 */
.L_x_73:
[----:B------:R-:W0:Y:S02]  /*0140*/  MUFU.RCP R7, R0 ;  /* 0x0000000000077308 */ /* 0x000e240000001000 */
[----:B0-----:R-:W-:-:S04]  /*0150*/  FFMA R2, R0, R7, -1 ;  /* 0xbf80000000027423 */ /* 0x001fc80000000007 */
[----:B------:R-:W-:-:S04]  /*0160*/  FADD.FTZ R2, -R2, -RZ ;  /* 0x800000ff02027221 */ /* 0x000fc80000010100 */
[----:B------:R-:W-:-:S07]  /*0170*/  FFMA R7, R7, R2, R7 ;  /* 0x0000000207077223 */ /* 0x000fce0000000007 */
.L_x_74:
[----:B------:R-:W-:Y:S05]  /*0180*/  BSYNC.RECONVERGENT B0 ;  /* 0x0000000000007941 */ /* 0x000fea0003800200 */
.L_x_72:
[----:B------:R-:W0:Y:S02]  /*0190*/  LDC.64 R4, c[0x0][0x388] ;  /* 0x0000e200ff047b82 */ /* 0x000e240000000a00 */
[----:B0-----:R-:W-:-:S05]  /*01a0*/  IMAD.WIDE R2, R3, 0x4, R4 ;  /* 0x0000000403027825 */ /* 0x001fca00078e0204 */
[----:B------:R-:W-:Y:S01]  /*01b0*/  STG.E desc[UR4][R2.64], R7 ;  /* 0x0000000702007986 */ /* 0x000fe2000c101904 */
[----:B------:R-:W-:Y:S05]  /*01c0*/  EXIT ;  /* 0x000000000000794d */ /* 0x000fea0003800000 */
        .weak           $__internal_2_$__cuda_sm20_rcp_rn_f32_slowpath
        .type           $__internal_2_$__cuda_sm20_rcp_rn_f32_slowpath,@function
        .size           $__internal_2_$__cuda_sm20_rcp_rn_f32_slowpath,(.L_x_95 - $__internal_2_$__cuda_sm20_rcp_rn_f32_slowpath)
$__internal_2_$__cuda_sm20_rcp_rn_f32_slowpath:
[----:B------:R-:W-:Y:S01]  /*01d0*/  IMAD.SHL.U32 R2, R0, 0x2, RZ ;  /* 0x0000000200027824 */ /* 0x000fe200078e00ff */
[----:B------:R-:W-:Y:S04]  /*01e0*/  BSSY.RECONVERGENT B1, `(.L_x_75) ;  /* 0x0000030000017945 */ /* 0x000fe80003800200 */
[----:B------:R-:W-:-:S04]  /*01f0*/  SHF.R.U32.HI R2, RZ, 0x18, R2 ;  /* 0x00000018ff027819 */ /* 0x000fc80000011602 */
[----:B------:R-:W-:-:S13]  /*0200*/  ISETP.NE.U32.AND P0, PT, R2, RZ, PT ;  /* 0x000000ff0200720c */ /* 0x000fda0003f05070 */
[----:B------:R-:W-:Y:S05]  /*0210*/  @P0 BRA `(.L_x_76) ;  /* 0x0000000000280947 */ /* 0x000fea0003800000 */
[----:B------:R-:W-:-:S05]  /*0220*/  IMAD.SHL.U32 R2, R0, 0x2, RZ ;  /* 0x0000000200027824 */ /* 0x000fca00078e00ff */
        /* <DEDUP_REMOVED lines=9> */
.L_x_76:
        /* <DEDUP_REMOVED lines=16> */
[----:B------:R-:W-:-:S03]  /*03c0*/  LOP3.LUT R6, R11, R8, RZ, 0xc0, !PT ;  /* 0x000000080b067212 */ /* 0x000fc600078ec0ff */
[----:B------:R-:W-:Y:S01]  /*03d0*/  IMAD.MOV R7, RZ, RZ, -R7 ;  /* 0x000000ffff077224 */ /* 0x000fe200078e0a07 */
[----:B------:R-:W-:-:S04]  /*03e0*/  SHF.R.U32.HI R6, RZ, R5, R6 ;  /* 0x00000005ff067219 */ /* 0x000fc80000011606 */
[----:B------:R-:W-:Y:S02]  /*03f0*/  LOP3.LUT P1, RZ, R7, R5, R8, 0xf8, !PT ;  /* 0x0000000507ff7212 */ /* 0x000fe4000782f808 */
[C---:B------:R-:W-:Y:S02]  /*0400*/  LOP3.LUT P0, RZ, R6.reuse, 0x1, RZ, 0xc0, !PT ;  /* 0x0000000106ff7812 */ /* 0x040fe4000780c0ff */
[----:B------:R-:W-:-:S04]  /*0410*/  LOP3.LUT P2, RZ, R6, 0x2, RZ, 0xc0, !PT ;  /* 0x0000000206ff7812 */ /* 0x000fc8000784c0ff */
[----:B------:R-:W-:Y:S02]  /*0420*/  PLOP3.LUT P0, PT, P0, P1, P2, 0xe0, 0x0 ;  /* 0x000000000000781c */ /* 0x000fe40000703c20 */
[----:B------:R-:W-:Y:S02]  /*0430*/  LOP3.LUT P1, RZ, R0, 0x7fffff, RZ, 0xc0, !PT ;  /* 0x007fffff00ff7812 */ /* 0x000fe4000782c0ff */
[----:B------:R-:W-:-:S04]  /*0440*/  SEL R5, RZ, 0x1, !P0 ;  /* 0x00000001ff057807 */ /* 0x000fc80004000000 */
[----:B------:R-:W-:-:S04]  /*0450*/  IADD3 R5, PT, PT, -R5, RZ, RZ ;  /* 0x000000ff05057210 */ /* 0x000fc80007ffe1ff */
[----:B------:R-:W-:Y:S01]  /*0460*/  ISETP.GE.AND P0, PT, R5, RZ, PT ;  /* 0x000000ff0500720c */ /* 0x000fe20003f06270 */
[----:B------:R-:W-:-:S05]  /*0470*/  VIADD R5, R2, 0xffffff04 ;  /* 0xffffff0402057836 */ /* 0x000fca0000000000 */
[----:B------:R-:W-:-:S07]  /*0480*/  SHF.R.U32.HI R5, RZ, R5, R8 ;  /* 0x00000005ff057219 */ /* 0x000fce0000011608 */
[----:B------:R-:W-:-:S04]  /*0490*/  @!P0 VIADD R5, R5, 0x1 ;  /* 0x0000000105058836 */ /* 0x000fc80000000000 */
[----:B------:R-:W-:-:S05]  /*04a0*/  @!P1 IMAD.SHL.U32 R5, R5, 0x2, RZ ;  /* 0x0000000205059824 */ /* 0x000fca00078e00ff */
[----:B------:R-:W-:Y:S01]  /*04b0*/  LOP3.LUT R5, R5, 0x80000000, R0, 0xf8, !PT ;  /* 0x8000000005057812 */ /* 0x000fe200078ef800 */
[----:B------:R-:W-:Y:S06]  /*04c0*/  BRA `(.L_x_77) ;  /* 0x0000000000047947 */ /* 0x000fec0003800000 */
.L_x_78:
[----:B------:R0:W1:Y:S02]  /*04d0*/  MUFU.RCP R5, R0 ;  /* 0x0000000000057308 */ /* 0x0000640000001000 */
.L_x_77:
[----:B------:R-:W-:Y:S05]  /*04e0*/  BSYNC.RECONVERGENT B1 ;  /* 0x0000000000017941 */ /* 0x000fea0003800200 */
.L_x_75:
[----:B-1----:R-:W-:Y:S01]  /*04f0*/  MOV R7, R5 ;  /* 0x0000000500077202 */ /* 0x002fe20000000f00 */
[----:B------:R-:W-:-:S04]  /*0500*/  IMAD.MOV.U32 R5, RZ, RZ, 0x0 ;  /* 0x00000000ff057424 */ /* 0x000fc800078e00ff */
[----:B0-----:R-:W-:Y:S05]  /*0510*/  RET.REL.NODEC R4 `(_Z24unary_elementwise_kernelI9LogGradOpEvPKfPfiT_) ;  /* 0xfffffff804b87950 */ /* 0x001fea0003c3ffff */
.L_x_79:
        /* <DEDUP_REMOVED lines=14> */
.L_x_95:


//--------------------- .text._Z24unary_elementwise_kernelI5LogOpEvPKfPfiT_ --------------------------
	.section	.text._Z24unary_elementwise_kernelI5LogOpEvPKfPfiT_,"ax",@progbits
	.align	128
        .global         _Z24unary_elementwise_kernelI5LogOpEvPKfPfiT_
        .type           _Z24unary_elementwise_kernelI5LogOpEvPKfPfiT_,@function
        .size           _Z24unary_elementwise_kernelI5LogOpEvPKfPfiT_,(.L_x_114 - _Z24unary_elementwise_kernelI5LogOpEvPKfPfiT_)
        .other          _Z24unary_elementwise_kernelI5LogOpEvPKfPfiT_,@"STO_CUDA_ENTRY STV_DEFAULT"
_Z24unary_elementwise_kernelI5LogOpEvPKfPfiT_:
.text._Z24unary_elementwise_kernelI5LogOpEvPKfPfiT_:
        /* <DEDUP_REMOVED lines=11> */
[----:B-1----:R0:W2:Y:S01]  /*00b0*/  LDG.E R0, desc[UR4][R2.64] ;  /* 0x0000000402007981 */ /* 0x0020a2000c1e1900 */
[----:B------:R-:W-:Y:S01]  /*00c0*/  HFMA2 R9, -RZ, RZ, 1.5048828125, 33.21875 ;  /* 0x3e055027ff097431 */ /* 0x000fe200000001ff */
[----:B0-----:R-:W0:Y:S02]  /*00d0*/  LDC.64 R2, c[0x0][0x388] ;  /* 0x0000e200ff027b82 */ /* 0x001e240000000a00 */
[----:B0-----:R-:W-:Y:S01]  /*00e0*/  IMAD.WIDE R2, R5, 0x4, R2 ;  /* 0x0000000405027825 */ /* 0x001fe200078e0202 */
[----:B--2---:R-:W-:-:S13]  /*00f0*/  FSETP.GEU.AND P0, PT, R0, 1.175494350822287508e-38, PT ;  /* 0x008000000000780b */ /* 0x004fda0003f0e000 */
[----:B------:R-:W-:-:S05]  /*0100*/  @!P0 FMUL R0, R0, 8388608 ;  /* 0x4b00000000008820 */ /* 0x000fca0000400000 */
[----:B------:R-:W-:-:S04]  /*0110*/  IADD3 R4, PT, PT, R0, -0x3f2aaaab, RZ ;  /* 0xc0d5555500047810 */ /* 0x000fc80007ffe0ff */
[----:B------:R-:W-:-:S04]  /*0120*/  LOP3.LUT R7, R4, 0xff800000, RZ, 0xc0, !PT ;  /* 0xff80000004077812 */ /* 0x000fc800078ec0ff */
[-C--:B------:R-:W-:Y:S02]  /*0130*/  IADD3 R4, PT, PT, R0, -R7.reuse, RZ ;  /* 0x8000000700047210 */ /* 0x080fe40007ffe0ff */
[----:B------:R-:W-:-:S03]  /*0140*/  I2FP.F32.S32 R7, R7 ;  /* 0x0000000700077245 */ /* 0x000fc60000201400 */
[----:B------:R-:W-:Y:S01]  /*0150*/  FADD R6, R4, -1 ;  /* 0xbf80000004067421 */ /* 0x000fe20000000000 */
[----:B------:R-:W-:Y:S02]  /*0160*/  FSEL R4, RZ, -23, P0 ;  /* 0xc1b80000ff047808 */ /* 0x000fe40000000000 */
[----:B------:R-:W-:Y:S01]  /*0170*/  ISETP.GT.U32.AND P0, PT, R0, 0x7f7fffff, PT ;  /* 0x7f7fffff0000780c */ /* 0x000fe20003f04070 */
[C---:B------:R-:W-:Y:S02]  /*0180*/  FFMA R9, R6.reuse, -R9, 0.14084610342979431152 ;  /* 0x3e1039f606097423 */ /* 0x040fe40000000809 */
[----:B------:R-:W-:Y:S01]  /*0190*/  FFMA R4, R7, 1.1920928955078125e-07, R4 ;  /* 0x3400000007047823 */ /* 0x000fe20000000004 */
[----:B------:R-:W-:Y:S01]  /*01a0*/  MOV R7, 0x7f800000 ;  /* 0x7f80000000077802 */ /* 0x000fe20000000f00 */
        /* <DEDUP_REMOVED lines=13> */
[----:B------:R-:W-:Y:S01]  /*0280*/  STG.E desc[UR4][R2.64], R5 ;  /* 0x0000000502007986 */ /* 0x000fe2000c101904 */
[----:B------:R-:W-:Y:S05]  /*0290*/  EXIT ;  /* 0x000000000000794d */ /* 0x000fea0003800000 */
.L_x_80:
        /* <DEDUP_REMOVED lines=14> */
.L_x_114:


//--------------------- .text._Z24unary_elementwise_kernelI10ReluGradOpEvPKfPfiT_ --------------------------
	.section	.text._Z24unary_elementwise_kernelI10ReluGradOpEvPKfPfiT_,"ax",@progbits
	.align	128
        .global         _Z24unary_elementwise_kernelI10ReluGradOpEvPKfPfiT_
        .type           _Z24unary_elementwise_kernelI10ReluGradOpEvPKfPfiT_,@function
        .size           _Z24unary_elementwise_kernelI10ReluGradOpEvPKfPfiT_,(.L_x_115 - _Z24unary_elementwise_kernelI10ReluGradOpEvPKfPfiT_)
        .other          _Z24unary_elementwise_kernelI10ReluGradOpEvPKfPfiT_,@"STO_CUDA_ENTRY STV_DEFAULT"
_Z24unary_elementwise_kernelI10ReluGradOpEvPKfPfiT_:
.text._Z24unary_elementwise_kernelI10ReluGradOpEvPKfPfiT_:
        /* <DEDUP_REMOVED lines=13> */
[----:B--2---:R-:W-:Y:S01]  /*00d0*/  IMAD.WIDE R4, R7, 0x4, R4 ;  /* 0x0000000407047825 */ /* 0x004fe200078e0204 */
[----:B---3--:R-:W-:-:S05]  /*00e0*/  FSET.BF.GT.AND R7, R2, RZ, PT ;  /* 0x000000ff0207720a */ /* 0x008fca0003804000 */
[----:B------:R-:W-:Y:S01]  /*00f0*/  STG.E desc[UR4][R4.64], R7 ;  /* 0x0000000704007986 */ /* 0x000fe2000c101904 */
[----:B------:R-:W-:Y:S05]  /*0100*/  EXIT ;  /* 0x000000000000794d */ /* 0x000fea0003800000 */
.L_x_81:
        /* <DEDUP_REMOVED lines=15> */
.L_x_115:


//--------------------- .text._Z24unary_elementwise_kernelI6ReluOpEvPKfPfiT_ --------------------------
	.section	.text._Z24unary_elementwise_kernelI6ReluOpEvPKfPfiT_,"ax",@progbits
	.align	128
        .global         _Z24unary_elementwise_kernelI6ReluOpEvPKfPfiT_
        .type           _Z24unary_elementwise_kernelI6ReluOpEvPKfPfiT_,@function
        .size           _Z24unary_elementwise_kernelI6ReluOpEvPKfPfiT_,(.L_x_116 - _Z24unary_elementwise_kernelI6ReluOpEvPKfPfiT_)
        .other          _Z24unary_elementwise_kernelI6ReluOpEvPKfPfiT_,@"STO_CUDA_ENTRY STV_DEFAULT"
_Z24unary_elementwise_kernelI6ReluOpEvPKfPfiT_:
.text._Z24unary_elementwise_kernelI6ReluOpEvPKfPfiT_:
        /* <DEDUP_REMOVED lines=14> */
[----:B---3--:R-:W-:-:S05]  /*00e0*/  FMNMX R7, RZ, R2, !PT ;  /* 0x00000002ff077209 */ /* 0x008fca0007800000 */
[----:B------:R-:W-:Y:S01]  /*00f0*/  STG.E desc[UR4][R4.64], R7 ;  /* 0x0000000704007986 */ /* 0x000fe2000c101904 */
[----:B------:R-:W-:Y:S05]  /*0100*/  EXIT ;  /* 0x000000000000794d */ /* 0x000fea0003800000 */
.L_x_82:
        /* <DEDUP_REMOVED lines=15> */
.L_x_116:


//--------------------- .text._Z28elementwise_broadcast_kernelI5MulOpEvPKfS2_PfiiiT_ --------------------------
	.section	.text._Z28elementwise_broadcast_kernelI5MulOpEvPKfS2_PfiiiT_,"ax",@progbits
	.align	128
        .global         _Z28elementwise_broadcast_kernelI5MulOpEvPKfS2_PfiiiT_
        .type           _Z28elementwise_broadcast_kernelI5MulOpEvPKfS2_PfiiiT_,@function
        .size           _Z28elementwise_broadcast_kernelI5MulOpEvPKfS2_PfiiiT_,(.L_x_117 - _Z28elementwise_broadcast_kernelI5MulOpEvPKfS2_PfiiiT_)
        .other          _Z28elementwise_broadcast_kernelI5MulOpEvPKfS2_PfiiiT_,@"STO_CUDA_ENTRY STV_DEFAULT"
_Z28elementwise_broadcast_kernelI5MulOpEvPKfS2_PfiiiT_:
.text._Z28elementwise_broadcast_kernelI5MulOpEvPKfS2_PfiiiT_:
        /* <DEDUP_REMOVED lines=8> */
[----:B------:R-:W0:Y:S01]  /*0080*/  LDCU UR6, c[0x0][0x3a0] ;  /* 0x00007400ff0677ac */ /* 0x000e220008000800 */
[----:B------:R-:W1:Y:S01]  /*0090*/  LDCU.64 UR4, c[0x0][0x358] ;  /* 0x00006b00ff0477ac */ /* 0x000e620008000a00 */
[----:B0-----:R-:W-:-:S09]  /*00a0*/  UISETP.NE.AND UP0, UPT, UR6, -0x1, UPT ;  /* 0xffffffff0600788c */ /* 0x001fd2000bf05270 */
[----:B-1----:R-:W-:Y:S05]  /*00b0*/  BRA.U !UP0, `(.L_x_83) ;  /* 0x0000000108f07547 */ /* 0x002fea000b800000 */
[----:B------:R-:W-:-:S09]  /*00c0*/  UISETP.NE.AND UP0, UPT, UR6, 0x1, UPT ;  /* 0x000000010600788c */ /* 0x000fd2000bf05270 */
[----:B------:R-:W-:Y:S05]  /*00d0*/  BRA.U !UP0, `(.L_x_84) ;  /* 0x0000000108747547 */ /* 0x000fea000b800000 */
[----:B------:R-:W-:Y:S01]  /*00e0*/  UISETP.NE.AND UP0, UPT, UR6, URZ, UPT ;  /* 0x000000ff0600728c */ /* 0x000fe2000bf05270 */
[----:B------:R-:W-:-:S08]  /*00f0*/  IMAD.MOV.U32 R6, RZ, RZ, RZ ;  /* 0x000000ffff067224 */ /* 0x000fd000078e00ff */
[----:B------:R-:W-:Y:S05]  /*0100*/  BRA.U UP0, `(.L_x_85) ;  /* 0x0000000100e47547 */ /* 0x000fea000b800000 */
[----:B------:R-:W0:Y:S01]  /*0110*/  LDC R8, c[0x0][0x39c] ;  /* 0x0000e700ff087b82 */ /* 0x000e220000000800 */
[----:B------:R-:W-:Y:S02]  /*0120*/  ISETP.GE.AND P2, PT, R0, RZ, PT ;  /* 0x000000ff0000720c */ /* 0x000fe40003f46270 */
[----:B0-----:R-:W-:-:S04]  /*0130*/  IABS R5, R8 ;  /* 0x0000000800057213 */ /* 0x001fc80000000000 */
[----:B------:R-:W0:Y:S08]  /*0140*/  I2F.RP R4, R5 ;  /* 0x0000000500047306 */ /* 0x000e300000209400 */
[----:B0-----:R-:W0:Y:S02]  /*0150*/  MUFU.RCP R4, R4 ;  /* 0x0000000400047308 */ /* 0x001e240000001000 */
[----:B0-----:R-:W-:-:S06]  /*0160*/  IADD3 R2, PT, PT, R4, 0xffffffe, RZ ;  /* 0x0ffffffe04027810 */ /* 0x001fcc0007ffe0ff */
[----:B------:R0:W1:Y:S02]  /*0170*/  F2I.FTZ.U32.TRUNC.NTZ R3, R2 ;  /* 0x0000000200037305 */ /* 0x000064000021f000 */
[----:B0-----:R-:W-:Y:S02]  /*0180*/  HFMA2 R2, -RZ, RZ, 0, 0 ;  /* 0x00000000ff027431 */ /* 0x001fe400000001ff */
[----:B-1----:R-:W-:-:S04]  /*0190*/  IMAD.MOV R6, RZ, RZ, -R3 ;  /* 0x000000ffff067224 */ /* 0x002fc800078e0a03 */
[----:B------:R-:W-:Y:S01]  /*01a0*/  IMAD R7, R6, R5, RZ ;  /* 0x0000000506077224 */ /* 0x000fe200078e02ff */
[----:B------:R-:W-:-:S03]  /*01b0*/  IABS R6, R0 ;  /* 0x0000000000067213 */ /* 0x000fc60000000000 */
[----:B------:R-:W-:-:S06]  /*01c0*/  IMAD.HI.U32 R3, R3, R7, R2 ;  /* 0x0000000703037227 */ /* 0x000fcc00078e0002 */
[----:B------:R-:W-:-:S04]  /*01d0*/  IMAD.HI.U32 R3, R3, R6, RZ ;  /* 0x0000000603037227 */ /* 0x000fc800078e00ff */
[----:B------:R-:W-:-:S04]  /*01e0*/  IMAD.MOV R3, RZ, RZ, -R3 ;  /* 0x000000ffff037224 */ /* 0x000fc800078e0a03 */
[C---:B------:R-:W-:Y:S02]  /*01f0*/  IMAD R4, R5.reuse, R3, R6 ;  /* 0x0000000305047224 */ /* 0x040fe400078e0206 */
[----:B------:R-:W0:Y:S03]  /*0200*/  LDC.64 R2, c[0x0][0x388] ;  /* 0x0000e200ff027b82 */ /* 0x000e260000000a00 */
[----:B------:R-:W-:-:S13]  /*0210*/  ISETP.GT.U32.AND P0, PT, R5, R4, PT ;  /* 0x000000040500720c */ /* 0x000fda0003f04070 */
[----:B------:R-:W-:Y:S02]  /*0220*/  @!P0 IADD3 R4, PT, PT, R4, -R5, RZ ;  /* 0x8000000504048210 */ /* 0x000fe40007ffe0ff */
[----:B------:R-:W-:Y:S02]  /*0230*/  ISETP.NE.AND P0, PT, R8, RZ, PT ;  /* 0x000000ff0800720c */ /* 0x000fe40003f05270 */
[----:B------:R-:W-:-:S13]  /*0240*/  ISETP.GT.U32.AND P1, PT, R5, R4, PT ;  /* 0x000000040500720c */ /* 0x000fda0003f24070 */
[----:B------:R-:W-:-:S05]  /*0250*/  @!P1 IMAD.IADD R4, R4, 0x1, -R5 ;  /* 0x0000000104049824 */ /* 0x000fca00078e0a05 */
[----:B------:R-:W-:Y:S02]  /*0260*/  @!P2 IADD3 R4, PT, PT, -R4, RZ, RZ ;  /* 0x000000ff0404a210 */ /* 0x000fe40007ffe1ff */
[----:B------:R-:W-:-:S05]  /*0270*/  @!P0 LOP3.LUT R4, RZ, R8, RZ, 0x33, !PT ;  /* 0x00000008ff048212 */ /* 0x000fca00078e33ff */
[----:B0-----:R-:W-:-:S05]  /*0280*/  IMAD.WIDE R2, R4, 0x4, R2 ;  /* 0x0000000404027825 */ /* 0x001fca00078e0202 */
[----:B------:R0:W5:Y:S01]  /*0290*/  LDG.E R6, desc[UR4][R2.64] ;  /* 0x0000000402067981 */ /* 0x000162000c1e1900 */
[----:B------:R-:W-:Y:S05]  /*02a0*/  BRA `(.L_x_85) ;  /* 0x00000000007c7947 */ /* 0x000fea0003800000 */
.L_x_84:
[----:B------:R-:W0:Y:S01]  /*02b0*/  LDC R7, c[0x0][0x39c] ;  /* 0x0000e700ff077b82 */ /* 0x000e220000000800 */
[----:B------:R-:W-:Y:S02]  /*02c0*/  IABS R6, R0 ;  /* 0x0000000000067213 */ /* 0x000fe40000000000 */
[----:B0-----:R-:W-:-:S04]  /*02d0*/  IABS R4, R7 ;  /* 0x0000000700047213 */ /* 0x001fc80000000000 */
[----:B------:R-:W0:Y:S08]  /*02e0*/  I2F.RP R5, R4 ;  /* 0x0000000400057306 */ /* 0x000e300000209400 */
[----:B0-----:R-:W0:Y:S02]  /*02f0*/  MUFU.RCP R5, R5 ;  /* 0x0000000500057308 */ /* 0x001e240000001000 */
[----:B0-----:R-:W-:-:S06]  /*0300*/  VIADD R2, R5, 0xffffffe ;  /* 0x0ffffffe05027836 */ /* 0x001fcc0000000000 */
[----:B------:R0:W1:Y:S02]  /*0310*/  F2I.FTZ.U32.TRUNC.NTZ R3, R2 ;  /* 0x0000000200037305 */ /* 0x000064000021f000 */
[----:B0-----:R-:W-:Y:S01]  /*0320*/  IMAD.MOV.U32 R2, RZ, RZ, RZ ;  /* 0x000000ffff027224 */ /* 0x001fe200078e00ff */
[----:B-1----:R-:W-:-:S05]  /*0330*/  IADD3 R9, PT, PT, RZ, -R3, RZ ;  /* 0x80000003ff097210 */ /* 0x002fca0007ffe0ff */
[----:B------:R-:W-:-:S04]  /*0340*/  IMAD R9, R9, R4, RZ ;  /* 0x0000000409097224 */ /* 0x000fc800078e02ff */
[----:B------:R-:W-:Y:S01]  /*0350*/  IMAD.HI.U32 R9, R3, R9, R2 ;  /* 0x0000000903097227 */ /* 0x000fe200078e0002 */
[----:B------:R-:W-:-:S05]  /*0360*/  MOV R3, R6 ;  /* 0x0000000600037202 */ /* 0x000fca0000000f00 */
[----:B------:R-:W-:-:S04]  /*0370*/  IMAD.HI.U32 R5, R9, R3, RZ ;  /* 0x0000000309057227 */ /* 0x000fc800078e00ff */
[----:B------:R-:W-:-:S04]  /*0380*/  IMAD.MOV R6, RZ, RZ, -R5 ;  /* 0x000000ffff067224 */ /* 0x000fc800078e0a05 */
[----:B------:R-:W-:-:S05]  /*0390*/  IMAD R3, R4, R6, R3 ;  /* 0x0000000604037224 */ /* 0x000fca00078e0203 */
[----:B------:R-:W-:-:S13]  /*03a0*/  ISETP.GT.U32.AND P2, PT, R4, R3, PT ;  /* 0x000000030400720c */ /* 0x000fda0003f44070 */
[-C--:B------:R-:W-:Y:S01]  /*03b0*/  @!P2 IADD3 R3, PT, PT, R3, -R4.reuse, RZ ;  /* 0x800000040303a210 */ /* 0x080fe20007ffe0ff */
[----:B------:R-:W-:Y:S01]  /*03c0*/  @!P2 VIADD R5, R5, 0x1 ;  /* 0x000000010505a836 */ /* 0x000fe20000000000 */
[----:B------:R-:W-:Y:S02]  /*03d0*/  ISETP.NE.AND P2, PT, R7, RZ, PT ;  /* 0x000000ff0700720c */ /* 0x000fe40003f45270 */
[----:B------:R-:W-:Y:S02]  /*03e0*/  ISETP.GE.U32.AND P1, PT, R3, R4, PT ;  /* 0x000000040300720c */ /* 0x000fe40003f26070 */
[----:B------:R-:W0:Y:S01]  /*03f0*/  LDC.64 R2, c[0x0][0x388] ;  /* 0x0000e200ff027b82 */ /* 0x000e220000000a00 */
[----:B------:R-:W-:-:S04]  /*0400*/  LOP3.LUT R4, R0, R7, RZ, 0x3c, !PT ;  /* 0x0000000700047212 */ /* 0x000fc800078e3cff */
[----:B------:R-:W-:-:S06]  /*0410*/  ISETP.GE.AND P0, PT, R4, RZ, PT ;  /* 0x000000ff0400720c */ /* 0x000fcc0003f06270 */
[----:B------:R-:W-:-:S07]  /*0420*/  @P1 IADD3 R5, PT, PT, R5, 0x1, RZ ;  /* 0x0000000105051810 */ /* 0x000fce0007ffe0ff */
[----:B------:R-:W-:Y:S01]  /*0430*/  @!P0 IMAD.MOV R5, RZ, RZ, -R5 ;  /* 0x000000ffff058224 */ /* 0x000fe200078e0a05 */
[----:B------:R-:W-:-:S05]  /*0440*/  @!P2 LOP3.LUT R5, RZ, R7, RZ, 0x33, !PT ;  /* 0x00000007ff05a212 */ /* 0x000fca00078e33ff */
[----:B0-----:R-:W-:-:S05]  /*0450*/  IMAD.WIDE R2, R5, 0x4, R2 ;  /* 0x0000000405027825 */ /* 0x001fca00078e0202 */
[----:B------:R1:W5:Y:S01]  /*0460*/  LDG.E R6, desc[UR4][R2.64] ;  /* 0x0000000402067981 */ /* 0x000362000c1e1900 */
[----:B------:R-:W-:Y:S05]  /*0470*/  BRA `(.L_x_85) ;  /* 0x0000000000087947 */ /* 0x000fea0003800000 */
.L_x_83:
[----:B------:R-:W0:Y:S02]  /*0480*/  LDC.64 R2, c[0x0][0x388] ;  /* 0x0000e200ff027b82 */ /* 0x000e240000000a00 */
[----:B0-----:R2:W5:Y:S02]  /*0490*/  LDG.E R6, desc[UR4][R2.64] ;  /* 0x0000000402067981 */ /* 0x001564000c1e1900 */
.L_x_85:
[----:B012---:R-:W0:Y:S08]  /*04a0*/  LDC.64 R2, c[0x0][0x380] ;  /* 0x0000e000ff027b82 */ /* 0x007e300000000a00 */
[----:B------:R-:W1:Y:S01]  /*04b0*/  LDC.64 R4, c[0x0][0x390] ;  /* 0x0000e400ff047b82 */ /* 0x000e620000000a00 */
[----:B0-----:R-:W-:-:S06]  /*04c0*/  IMAD.WIDE R2, R0, 0x4, R2 ;  /* 0x0000000400027825 */ /* 0x001fcc00078e0202 */
[----:B------:R-:W2:Y:S01]  /*04d0*/  LDG.E R3, desc[UR4][R2.64] ;  /* 0x0000000402037981 */ /* 0x000ea2000c1e1900 */
[----:B-1----:R-:W-:-:S04]  /*04e0*/  IMAD.WIDE R4, R0, 0x4, R4 ;  /* 0x0000000400047825 */ /* 0x002fc800078e0204 */
[----:B--2--5:R-:W-:-:S05]  /*04f0*/  FMUL R7, R3, R6 ;  /* 0x0000000603077220 */ /* 0x024fca0000400000 */
[----:B------:R-:W-:Y:S01]  /*0500*/  STG.E desc[UR4][R4.64], R7 ;  /* 0x0000000704007986 */ /* 0x000fe2000c101904 */
[----:B------:R-:W-:Y:S05]  /*0510*/  EXIT ;  /* 0x000000000000794d */ /* 0x000fea0003800000 */
.L_x_86:
        /* <DEDUP_REMOVED lines=14> */
.L_x_117:


//--------------------- .text._Z18elementwise_kernelI5MulOpEvPKfS2_PfiT_ --------------------------
	.section	.text._Z18elementwise_kernelI5MulOpEvPKfS2_PfiT_,"ax",@progbits
	.align	128
        .global         _Z18elementwise_kernelI5MulOpEvPKfS2_PfiT_
        .type           _Z18elementwise_kernelI5MulOpEvPKfS2_PfiT_,@function
        .size           _Z18elementwise_kernelI5MulOpEvPKfS2_PfiT_,(.L_x_118 - _Z18elementwise_kernelI5MulOpEvPKfS2_PfiT_)
        .other          _Z18elementwise_kernelI5MulOpEvPKfS2_PfiT_,@"STO_CUDA_ENTRY STV_DEFAULT"
_Z18elementwise_kernelI5MulOpEvPKfS2_PfiT_:
.text._Z18elementwise_kernelI5MulOpEvPKfS2_PfiT_:
        /* <DEDUP_REMOVED lines=17> */
[----:B----4-:R-:W-:-:S05]  /*0110*/  FMUL R9, R2, R5 ;  /* 0x0000000502097220 */ /* 0x010fca0000400000 */
[----:B------:R-:W-:Y:S01]  /*0120*/  STG.E desc[UR4][R6.64], R9 ;  /* 0x0000000906007986 */ /* 0x000fe2000c101904 */
[----:B------:R-:W-:Y:S05]  /*0130*/  EXIT ;  /* 0x000000000000794d */ /* 0x000fea0003800000 */
.L_x_87:
        /* <DEDUP_REMOVED lines=12> */
.L_x_118:


//--------------------- .text._Z28elementwise_broadcast_kernelI5AddOpEvPKfS2_PfiiiT_ --------------------------
	.section	.text._Z28elementwise_broadcast_kernelI5AddOpEvPKfS2_PfiiiT_,"ax",@progbits
	.align	128
        .global         _Z28elementwise_broadcast_kernelI5AddOpEvPKfS2_PfiiiT_
        .type           _Z28elementwise_broadcast_kernelI5AddOpEvPKfS2_PfiiiT_,@function
        .size           _Z28elementwise_broadcast_kernelI5AddOpEvPKfS2_PfiiiT_,(.L_x_119 - _Z28elementwise_broadcast_kernelI5AddOpEvPKfS2_PfiiiT_)
        .other          _Z28elementwise_broadcast_kernelI5AddOpEvPKfS2_PfiiiT_,@"STO_CUDA_ENTRY STV_DEFAULT"
_Z28elementwise_broadcast_kernelI5AddOpEvPKfS2_PfiiiT_:
.text._Z28elementwise_broadcast_kernelI5AddOpEvPKfS2_PfiiiT_:
        /* <DEDUP_REMOVED lines=43> */
.L_x_89:
        /* <DEDUP_REMOVED lines=29> */
.L_x_88:
[----:B------:R-:W0:Y:S02]  /*0480*/  LDC.64 R2, c[0x0][0x388] ;  /* 0x0000e200ff027b82 */ /* 0x000e240000000a00 */
[----:B0-----:R2:W5:Y:S02]  /*0490*/  LDG.E R6, desc[UR4][R2.64] ;  /* 0x0000000402067981 */ /* 0x001564000c1e1900 */
.L_x_90:
[----:B012---:R-:W0:Y:S08]  /*04a0*/  LDC.64 R2, c[0x0][0x380] ;  /* 0x0000e000ff027b82 */ /* 0x007e300000000a00 */
[----:B------:R-:W1:Y:S01]  /*04b0*/  LDC.64 R4, c[0x0][0x390] ;  /* 0x0000e400ff047b82 */ /* 0x000e620000000a00 */
[----:B0-----:R-:W-:-:S06]  /*04c0*/  IMAD.WIDE R2, R0, 0x4, R2 ;  /* 0x0000000400027825 */ /* 0x001fcc00078e0202 */
[----:B------:R-:W2:Y:S01]  /*04d0*/  LDG.E R3, desc[UR4][R2.64] ;  /* 0x0000000402037981 */ /* 0x000ea2000c1e1900 */
[----:B-1----:R-:W-:-:S04]  /*04e0*/  IMAD.WIDE R4, R0, 0x4, R4 ;  /* 0x0000000400047825 */ /* 0x002fc800078e0204 */
[----:B--2--5:R-:W-:-:S05]  /*04f0*/  FADD R7, R3, R6 ;  /* 0x0000000603077221 */ /* 0x024fca0000000000 */
[----:B------:R-:W-:Y:S01]  /*0500*/  STG.E desc[UR4][R4.64], R7 ;  /* 0x0000000704007986 */ /* 0x000fe2000c101904 */
[----:B------:R-:W-:Y:S05]  /*0510*/  EXIT ;  /* 0x000000000000794d */ /* 0x000fea0003800000 */
.L_x_91:
        /* <DEDUP_REMOVED lines=14> */
.L_x_119:


//--------------------- .text._Z18elementwise_kernelI5AddOpEvPKfS2_PfiT_ --------------------------
	.section	.text._Z18elementwise_kernelI5AddOpEvPKfS2_PfiT_,"ax",@progbits
	.align	128
        .global         _Z18elementwise_kernelI5AddOpEvPKfS2_PfiT_
        .type           _Z18elementwise_kernelI5AddOpEvPKfS2_PfiT_,@function
        .size           _Z18elementwise_kernelI5AddOpEvPKfS2_PfiT_,(.L_x_120 - _Z18elementwise_kernelI5AddOpEvPKfS2_PfiT_)
        .other          _Z18elementwise_kernelI5AddOpEvPKfS2_PfiT_,@"STO_CUDA_ENTRY STV_DEFAULT"
_Z18elementwise_kernelI5AddOpEvPKfS2_PfiT_:
.text._Z18elementwise_kernelI5AddOpEvPKfS2_PfiT_:
        /* <DEDUP_REMOVED lines=17> */
[----:B----4-:R-:W-:-:S05]  /*0110*/  FADD R9, R2, R5 ;  /* 0x0000000502097221 */ /* 0x010fca0000000000 */
[----:B------:R-:W-:Y:S01]  /*0120*/  STG.E desc[UR4][R6.64], R9 ;  /* 0x0000000906007986 */ /* 0x000fe2000c101904 */
[----:B------:R-:W-:Y:S05]  /*0130*/  EXIT ;  /* 0x000000000000794d */ /* 0x000fea0003800000 */
.L_x_92:
        /* <DEDUP_REMOVED lines=12> */
.L_x_120:


//--------------------- .nv.global.init           --------------------------
	.section	.nv.global.init,"aw",@progbits
.nv.global.init:
	.type		$str,@object
	.size		$str,(.L_0 - $str)
$str:
        /*0000*/ 	.byte	0x25, 0x2e, 0x32, 0x66, 0x20, 0x25, 0x2e, 0x32, 0x66, 0x20, 0x25, 0x2e, 0x32, 0x66, 0x20, 0x25
        /*0010*/ 	.byte	0x2e, 0x32, 0x66, 0x0a, 0x00
.L_0:


//--------------------- .nv.shared._Z26softmax_cross_entropy_gradPKfS0_Pfii --------------------------
	.section	.nv.shared._Z26softmax_cross_entropy_gradPKfS0_Pfii,"aw",@nobits
	.sectionflags	@""
	.align	16
	.zero		1024


//--------------------- .nv.shared.reserved.0     --------------------------
	.section	.nv.shared.reserved.0,"aw",@nobits
	.weak		__nv_reservedSMEM_offset_0_alias
	.size		__nv_reservedSMEM_offset_0_alias, 0, 64
	.other		__nv_reservedSMEM_offset_0_alias,@"STO_CUDA_RESERVED_SHARED STV_DEFAULT"
__nv_reservedSMEM_offset_0_alias:
	.zero		0
	.zero		64


//--------------------- .nv.shared._Z32cross_entropy_loss_kernel_simplePKfS0_Pfii --------------------------
	.section	.nv.shared._Z32cross_entropy_loss_kernel_simplePKfS0_Pfii,"aw",@nobits
	.sectionflags	@""
	.align	16
	.zero		1024


//--------------------- .nv.shared._Z21softmax_kernel_simplePKfPfii --------------------------
	.section	.nv.shared._Z21softmax_kernel_simplePKfPfii,"aw",@nobits
	.sectionflags	@""
	.align	16
	.zero		1024


//--------------------- .nv.shared._Z16transpose_sharedPKfPfii --------------------------
	.section	.nv.shared._Z16transpose_sharedPKfPfii,"aw",@nobits
	.sectionflags	@""
	.align	16
.nv.shared._Z16transpose_sharedPKfPfii:
	.zero		5248


//--------------------- .nv.shared._Z5printPfS_   --------------------------
	.section	.nv.shared._Z5printPfS_,"aw",@nobits
	.sectionflags	@""
	.align	16
	.zero		1024


//--------------------- .nv.shared._Z11fill_kernelPffi --------------------------
	.section	.nv.shared._Z11fill_kernelPffi,"aw",@nobits
	.sectionflags	@""
	.align	16
	.zero		1024


//--------------------- .nv.shared._Z19reduce_axis1_stage2PKfPfii --------------------------
	.section	.nv.shared._Z19reduce_axis1_stage2PKfPfii,"aw",@nobits
	.sectionflags	@""
	.align	16
	.zero		1024


//--------------------- .nv.shared._Z19reduce_axis1_stage1PKfPfiii --------------------------
	.section	.nv.shared._Z19reduce_axis1_stage1PKfPfiii,"aw",@nobits
	.sectionflags	@""
	.align	16
	.zero		1024


//--------------------- .nv.shared._Z16sum_axis0_kernelPKfPfii --------------------------
	.section	.nv.shared._Z16sum_axis0_kernelPKfPfii,"aw",@nobits
	.sectionflags	@""
	.align	16
	.zero		1024


//--------------------- .nv.shared._Z17reduce_sum_kernelPKfPfi --------------------------
	.section	.nv.shared._Z17reduce_sum_kernelPKfPfi,"aw",@nobits
	.sectionflags	@""
	.align	16
	.zero		1024


//--------------------- .nv.shared._Z23power_local_grad_kernelPKfPffi --------------------------
	.section	.nv.shared._Z23power_local_grad_kernelPKfPffi,"aw",@nobits
	.sectionflags	@""
	.align	16
	.zero		1024


//--------------------- .nv.shared._Z12power_kernelPKfPffi --------------------------
	.section	.nv.shared._Z12power_kernelPKfPffi,"aw",@nobits
	.sectionflags	@""
	.align	16
	.zero		1024


//--------------------- .nv.shared._Z24unary_elementwise_kernelI5ExpOpEvPKfPfiT_ --------------------------
	.section	.nv.shared._Z24unary_elementwise_kernelI5ExpOpEvPKfPfiT_,"aw",@nobits
	.sectionflags	@""
	.align	16
	.zero		1024


//--------------------- .nv.shared._Z24unary_elementwise_kernelI13SigmoidGradOpEvPKfPfiT_ --------------------------
	.section	.nv.shared._Z24unary_elementwise_kernelI13SigmoidGradOpEvPKfPfiT_,"aw",@nobits
	.sectionflags	@""
	.align	16
	.zero		1024


//--------------------- .nv.shared._Z24unary_elementwise_kernelI9SigmoidOpEvPKfPfiT_ --------------------------
	.section	.nv.shared._Z24unary_elementwise_kernelI9SigmoidOpEvPKfPfiT_,"aw",@nobits
	.sectionflags	@""
	.align	16
	.zero		1024


//--------------------- .nv.shared._Z24unary_elementwise_kernelI10TanhGradOpEvPKfPfiT_ --------------------------
	.section	.nv.shared._Z24unary_elementwise_kernelI10TanhGradOpEvPKfPfiT_,"aw",@nobits
	.sectionflags	@""
	.align	16
	.zero		1024


//--------------------- .nv.shared._Z24unary_elementwise_kernelI6TanhOpEvPKfPfiT_ --------------------------
	.section	.nv.shared._Z24unary_elementwise_kernelI6TanhOpEvPKfPfiT_,"aw",@nobits
	.sectionflags	@""
	.align	16
	.zero		1024


//--------------------- .nv.shared._Z24unary_elementwise_kernelI9LogGradOpEvPKfPfiT_ --------------------------
	.section	.nv.shared._Z24unary_elementwise_kernelI9LogGradOpEvPKfPfiT_,"aw",@nobits
	.sectionflags	@""
	.align	16
	.zero		1024


//--------------------- .nv.shared._Z24unary_elementwise_kernelI5LogOpEvPKfPfiT_ --------------------------
	.section	.nv.shared._Z24unary_elementwise_kernelI5LogOpEvPKfPfiT_,"aw",@nobits
	.sectionflags	@""
	.align	16
	.zero		1024


//--------------------- .nv.shared._Z24unary_elementwise_kernelI10ReluGradOpEvPKfPfiT_ --------------------------
	.section	.nv.shared._Z24unary_elementwise_kernelI10ReluGradOpEvPKfPfiT_,"aw",@nobits
	.sectionflags	@""
	.align	16
	.zero		1024


//--------------------- .nv.shared._Z24unary_elementwise_kernelI6ReluOpEvPKfPfiT_ --------------------------
	.section	.nv.shared._Z24unary_elementwise_kernelI6ReluOpEvPKfPfiT_,"aw",@nobits
	.sectionflags	@""
	.align	16
	.zero		1024


//--------------------- .nv.shared._Z28elementwise_broadcast_kernelI5MulOpEvPKfS2_PfiiiT_ --------------------------
	.section	.nv.shared._Z28elementwise_broadcast_kernelI5MulOpEvPKfS2_PfiiiT_,"aw",@nobits
	.sectionflags	@""
	.align	16
	.zero		1024


//--------------------- .nv.shared._Z18elementwise_kernelI5MulOpEvPKfS2_PfiT_ --------------------------
	.section	.nv.shared._Z18elementwise_kernelI5MulOpEvPKfS2_PfiT_,"aw",@nobits
	.sectionflags	@""
	.align	16
	.zero		1024


//--------------------- .nv.shared._Z28elementwise_broadcast_kernelI5AddOpEvPKfS2_PfiiiT_ --------------------------
	.section	.nv.shared._Z28elementwise_broadcast_kernelI5AddOpEvPKfS2_PfiiiT_,"aw",@nobits
	.sectionflags	@""
	.align	16
	.zero		1024


//--------------------- .nv.shared._Z18elementwise_kernelI5AddOpEvPKfS2_PfiT_ --------------------------
	.section	.nv.shared._Z18elementwise_kernelI5AddOpEvPKfS2_PfiT_,"aw",@nobits
	.sectionflags	@""
	.align	16
	.zero		1024


//--------------------- .nv.constant0._Z26softmax_cross_entropy_gradPKfS0_Pfii --------------------------
	.section	.nv.constant0._Z26softmax_cross_entropy_gradPKfS0_Pfii,"a",@progbits
	.sectionflags	@""
	.align	4
.nv.constant0._Z26softmax_cross_entropy_gradPKfS0_Pfii:
	.zero		928


//--------------------- .nv.constant0._Z32cross_entropy_loss_kernel_simplePKfS0_Pfii --------------------------
	.section	.nv.constant0._Z32cross_entropy_loss_kernel_simplePKfS0_Pfii,"a",@progbits
	.sectionflags	@""
	.align	4
.nv.constant0._Z32cross_entropy_loss_kernel_simplePKfS0_Pfii:
	.zero		928


//--------------------- .nv.constant0._Z21softmax_kernel_simplePKfPfii --------------------------
	.section	.nv.constant0._Z21softmax_kernel_simplePKfPfii,"a",@progbits
	.sectionflags	@""
	.align	4
.nv.constant0._Z21softmax_kernel_simplePKfPfii:
	.zero		920


//--------------------- .nv.constant0._Z16transpose_sharedPKfPfii --------------------------
	.section	.nv.constant0._Z16transpose_sharedPKfPfii,"a",@progbits
	.sectionflags	@""
	.align	4
.nv.constant0._Z16transpose_sharedPKfPfii:
	.zero		920


//--------------------- .nv.constant0._Z5printPfS_ --------------------------
	.section	.nv.constant0._Z5printPfS_,"a",@progbits
	.sectionflags	@""
	.align	4
.nv.constant0._Z5printPfS_:
	.zero		912


//--------------------- .nv.constant0._Z11fill_kernelPffi --------------------------
	.section	.nv.constant0._Z11fill_kernelPffi,"a",@progbits
	.sectionflags	@""
	.align	4
.nv.constant0._Z11fill_kernelPffi:
	.zero		912


//--------------------- .nv.constant0._Z19reduce_axis1_stage2PKfPfii --------------------------
	.section	.nv.constant0._Z19reduce_axis1_stage2PKfPfii,"a",@progbits
	.sectionflags	@""
	.align	4
.nv.constant0._Z19reduce_axis1_stage2PKfPfii:
	.zero		920


//--------------------- .nv.constant0._Z19reduce_axis1_stage1PKfPfiii --------------------------
	.section	.nv.constant0._Z19reduce_axis1_stage1PKfPfiii,"a",@progbits
	.sectionflags	@""
	.align	4
.nv.constant0._Z19reduce_axis1_stage1PKfPfiii:
	.zero		924


//--------------------- .nv.constant0._Z16sum_axis0_kernelPKfPfii --------------------------
	.section	.nv.constant0._Z16sum_axis0_kernelPKfPfii,"a",@progbits
	.sectionflags	@""
	.align	4
.nv.constant0._Z16sum_axis0_kernelPKfPfii:
	.zero		920


//--------------------- .nv.constant0._Z17reduce_sum_kernelPKfPfi --------------------------
	.section	.nv.constant0._Z17reduce_sum_kernelPKfPfi,"a",@progbits
	.sectionflags	@""
	.align	4
.nv.constant0._Z17reduce_sum_kernelPKfPfi:
	.zero		916


//--------------------- .nv.constant0._Z23power_local_grad_kernelPKfPffi --------------------------
	.section	.nv.constant0._Z23power_local_grad_kernelPKfPffi,"a",@progbits
	.sectionflags	@""
	.align	4
.nv.constant0._Z23power_local_grad_kernelPKfPffi:
	.zero		920


//--------------------- .nv.constant0._Z12power_kernelPKfPffi --------------------------
	.section	.nv.constant0._Z12power_kernelPKfPffi,"a",@progbits
	.sectionflags	@""
	.align	4
.nv.constant0._Z12power_kernelPKfPffi:
	.zero		920


//--------------------- .nv.constant0._Z24unary_elementwise_kernelI5ExpOpEvPKfPfiT_ --------------------------
	.section	.nv.constant0._Z24unary_elementwise_kernelI5ExpOpEvPKfPfiT_,"a",@progbits
	.sectionflags	@""
	.align	4
.nv.constant0._Z24unary_elementwise_kernelI5ExpOpEvPKfPfiT_:
	.zero		917


//--------------------- .nv.constant0._Z24unary_elementwise_kernelI13SigmoidGradOpEvPKfPfiT_ --------------------------
	.section	.nv.constant0._Z24unary_elementwise_kernelI13SigmoidGradOpEvPKfPfiT_,"a",@progbits
	.sectionflags	@""
	.align	4
.nv.constant0._Z24unary_elementwise_kernelI13SigmoidGradOpEvPKfPfiT_:
	.zero		917


//--------------------- .nv.constant0._Z24unary_elementwise_kernelI9SigmoidOpEvPKfPfiT_ --------------------------
	.section	.nv.constant0._Z24unary_elementwise_kernelI9SigmoidOpEvPKfPfiT_,"a",@progbits
	.sectionflags	@""
	.align	4
.nv.constant0._Z24unary_elementwise_kernelI9SigmoidOpEvPKfPfiT_:
	.zero		917


//--------------------- .nv.constant0._Z24unary_elementwise_kernelI10TanhGradOpEvPKfPfiT_ --------------------------
	.section	.nv.constant0._Z24unary_elementwise_kernelI10TanhGradOpEvPKfPfiT_,"a",@progbits
	.sectionflags	@""
	.align	4
.nv.constant0._Z24unary_elementwise_kernelI10TanhGradOpEvPKfPfiT_:
	.zero		917


//--------------------- .nv.constant0._Z24unary_elementwise_kernelI6TanhOpEvPKfPfiT_ --------------------------
	.section	.nv.constant0._Z24unary_elementwise_kernelI6TanhOpEvPKfPfiT_,"a",@progbits
	.sectionflags	@""
	.align	4
.nv.constant0._Z24unary_elementwise_kernelI6TanhOpEvPKfPfiT_:
	.zero		917


//--------------------- .nv.constant0._Z24unary_elementwise_kernelI9LogGradOpEvPKfPfiT_ --------------------------
	.section	.nv.constant0._Z24unary_elementwise_kernelI9LogGradOpEvPKfPfiT_,"a",@progbits
	.sectionflags	@""
	.align	4
.nv.constant0._Z24unary_elementwise_kernelI9LogGradOpEvPKfPfiT_:
	.zero		917


//--------------------- .nv.constant0._Z24unary_elementwise_kernelI5LogOpEvPKfPfiT_ --------------------------
	.section	.nv.constant0._Z24unary_elementwise_kernelI5LogOpEvPKfPfiT_,"a",@progbits
	.sectionflags	@""
	.align	4
.nv.constant0._Z24unary_elementwise_kernelI5LogOpEvPKfPfiT_:
	.zero		917


//--------------------- .nv.constant0._Z24unary_elementwise_kernelI10ReluGradOpEvPKfPfiT_ --------------------------
	.section	.nv.constant0._Z24unary_elementwise_kernelI10ReluGradOpEvPKfPfiT_,"a",@progbits
	.sectionflags	@""
	.align	4
.nv.constant0._Z24unary_elementwise_kernelI10ReluGradOpEvPKfPfiT_:
	.zero		917


//--------------------- .nv.constant0._Z24unary_elementwise_kernelI6ReluOpEvPKfPfiT_ --------------------------
	.section	.nv.constant0._Z24unary_elementwise_kernelI6ReluOpEvPKfPfiT_,"a",@progbits
	.sectionflags	@""
	.align	4
.nv.constant0._Z24unary_elementwise_kernelI6ReluOpEvPKfPfiT_:
	.zero		917


//--------------------- .nv.constant0._Z28elementwise_broadcast_kernelI5MulOpEvPKfS2_PfiiiT_ --------------------------
	.section	.nv.constant0._Z28elementwise_broadcast_kernelI5MulOpEvPKfS2_PfiiiT_,"a",@progbits
	.sectionflags	@""
	.align	4
.nv.constant0._Z28elementwise_broadcast_kernelI5MulOpEvPKfS2_PfiiiT_:
	.zero		933


//--------------------- .nv.constant0._Z18elementwise_kernelI5MulOpEvPKfS2_PfiT_ --------------------------
	.section	.nv.constant0._Z18elementwise_kernelI5MulOpEvPKfS2_PfiT_,"a",@progbits
	.sectionflags	@""
	.align	4
.nv.constant0._Z18elementwise_kernelI5MulOpEvPKfS2_PfiT_:
	.zero		925


//--------------------- .nv.constant0._Z28elementwise_broadcast_kernelI5AddOpEvPKfS2_PfiiiT_ --------------------------
	.section	.nv.constant0._Z28elementwise_broadcast_kernelI5AddOpEvPKfS2_PfiiiT_,"a",@progbits
	.sectionflags	@""
	.align	4
.nv.constant0._Z28elementwise_broadcast_kernelI5AddOpEvPKfS2_PfiiiT_:
	.zero		933


//--------------------- .nv.constant0._Z18elementwise_kernelI5AddOpEvPKfS2_PfiT_ --------------------------
	.section	.nv.constant0._Z18elementwise_kernelI5AddOpEvPKfS2_PfiT_,"a",@progbits
	.sectionflags	@""
	.align	4
.nv.constant0._Z18elementwise_kernelI5AddOpEvPKfS2_PfiT_:
	.zero		925


//--------------------- SYMBOLS --------------------------

	.type		.nv.reservedSmem.offset0,@object
	.size		.nv.reservedSmem.offset0,0x4
	.type		.nv.reservedSmem.cap,@object
	.size		.nv.reservedSmem.cap,0x4
	.type		vprintf,@function
